//
// Generated by NVIDIA NVVM Compiler
//
// Compiler Build ID: CL-36424714
// Cuda compilation tools, release 13.0, V13.0.88
// Based on NVVM 20.0.0
//

.version 9.0
.target sm_100
.address_size 64

	// .globl	_Z21init_random_generatorP17curandStateXORWOW
.global .align 4 .b8 precalc_xorwow_matrix[102400];
.global .align 4 .b8 precalc_xorwow_offset_matrix[102400];
.global .align 4 .b8 mrg32k3aM1[2304];
.global .align 4 .b8 mrg32k3aM2[2304];
.global .align 4 .b8 mrg32k3aM1SubSeq[2016];
.global .align 4 .b8 mrg32k3aM2SubSeq[2016];
.global .align 4 .b8 mrg32k3aM1Seq[2304];
.global .align 4 .b8 mrg32k3aM2Seq[2304];
.const .align 8 .b8 __cr_lgamma_table[72];
.const .align 4 .b8 d_mask[324];
// _ZZ6markovPiP17curandStateXORWOWifS_S_S_S_S_S_S_S_S_S_S_S_S_S_S_S_E10shd_sudoku has been demoted

.visible .entry _Z21init_random_generatorP17curandStateXORWOW(
	.param .u64 .ptr .align 1 _Z21init_random_generatorP17curandStateXORWOW_param_0
)
{
	.reg .pred 	%p<24>;
	.reg .b32 	%r<406>;
	.reg .b64 	%rd<18>;

	ld.param.u64 	%rd8, [_Z21init_random_generatorP17curandStateXORWOW_param_0];
	cvta.to.global.u64 	%rd9, %rd8;
	mov.u32 	%r182, %ctaid.x;
	mov.u32 	%r183, %ntid.x;
	mov.u32 	%r184, %tid.x;
	mad.lo.s32 	%r185, %r182, %r183, %r184;
	cvt.s64.s32 	%rd17, %r185;
	mul.wide.s32 	%rd10, %r185, 48;
	add.s64 	%rd2, %rd9, %rd10;
	mov.b32 	%r186, -615985083;
	mov.b32 	%r187, -1377575096;
	st.global.v2.u32 	[%rd2], {%r187, %r186};
	mov.b32 	%r188, -123459836;
	mov.b32 	%r189, -965257515;
	st.global.v2.u32 	[%rd2+8], {%r189, %r188};
	mov.b32 	%r190, -733658551;
	mov.b32 	%r191, -589760388;
	st.global.v2.u32 	[%rd2+16], {%r191, %r190};
	setp.eq.s32 	%p1, %r185, 0;
	@%p1 bra 	$L__BB0_42;
	mov.b32 	%r312, 0;
	mov.u64 	%rd12, precalc_xorwow_matrix;
$L__BB0_2:
	and.b64  	%rd4, %rd17, 3;
	setp.eq.s64 	%p2, %rd4, 0;
	@%p2 bra 	$L__BB0_41;
	mul.wide.u32 	%rd11, %r312, 3200;
	add.s64 	%rd5, %rd12, %rd11;
	cvt.u32.u64 	%r2, %rd4;
	mov.b32 	%r313, 0;
$L__BB0_4:
	mov.b32 	%r326, 0;
	mov.u32 	%r327, %r326;
	mov.u32 	%r328, %r326;
	mov.u32 	%r329, %r326;
	mov.u32 	%r330, %r326;
	mov.u32 	%r319, %r326;
$L__BB0_5:
	mul.wide.u32 	%rd13, %r319, 4;
	add.s64 	%rd14, %rd2, %rd13;
	ld.global.u32 	%r10, [%rd14+4];
	shl.b32 	%r11, %r319, 5;
	mov.b32 	%r325, 0;
$L__BB0_6:
	.pragma "nounroll";
	shr.u32 	%r196, %r10, %r325;
	and.b32  	%r197, %r196, 1;
	setp.eq.b32 	%p3, %r197, 1;
	not.pred 	%p4, %p3;
	add.s32 	%r198, %r11, %r325;
	mul.lo.s32 	%r199, %r198, 5;
	mul.wide.u32 	%rd15, %r199, 4;
	add.s64 	%rd6, %rd5, %rd15;
	@%p4 bra 	$L__BB0_8;
	ld.global.u32 	%r200, [%rd6];
	xor.b32  	%r330, %r330, %r200;
	ld.global.u32 	%r201, [%rd6+4];
	xor.b32  	%r329, %r329, %r201;
	ld.global.u32 	%r202, [%rd6+8];
	xor.b32  	%r328, %r328, %r202;
	ld.global.u32 	%r203, [%rd6+12];
	xor.b32  	%r327, %r327, %r203;
	ld.global.u32 	%r204, [%rd6+16];
	xor.b32  	%r326, %r326, %r204;
$L__BB0_8:
	and.b32  	%r206, %r196, 2;
	setp.eq.s32 	%p5, %r206, 0;
	@%p5 bra 	$L__BB0_10;
	ld.global.u32 	%r207, [%rd6+20];
	xor.b32  	%r330, %r330, %r207;
	ld.global.u32 	%r208, [%rd6+24];
	xor.b32  	%r329, %r329, %r208;
	ld.global.u32 	%r209, [%rd6+28];
	xor.b32  	%r328, %r328, %r209;
	ld.global.u32 	%r210, [%rd6+32];
	xor.b32  	%r327, %r327, %r210;
	ld.global.u32 	%r211, [%rd6+36];
	xor.b32  	%r326, %r326, %r211;
$L__BB0_10:
	and.b32  	%r213, %r196, 4;
	setp.eq.s32 	%p6, %r213, 0;
	@%p6 bra 	$L__BB0_12;
	ld.global.u32 	%r214, [%rd6+40];
	xor.b32  	%r330, %r330, %r214;
	ld.global.u32 	%r215, [%rd6+44];
	xor.b32  	%r329, %r329, %r215;
	ld.global.u32 	%r216, [%rd6+48];
	xor.b32  	%r328, %r328, %r216;
	ld.global.u32 	%r217, [%rd6+52];
	xor.b32  	%r327, %r327, %r217;
	ld.global.u32 	%r218, [%rd6+56];
	xor.b32  	%r326, %r326, %r218;
$L__BB0_12:
	and.b32  	%r220, %r196, 8;
	setp.eq.s32 	%p7, %r220, 0;
	@%p7 bra 	$L__BB0_14;
	ld.global.u32 	%r221, [%rd6+60];
	xor.b32  	%r330, %r330, %r221;
	ld.global.u32 	%r222, [%rd6+64];
	xor.b32  	%r329, %r329, %r222;
	ld.global.u32 	%r223, [%rd6+68];
	xor.b32  	%r328, %r328, %r223;
	ld.global.u32 	%r224, [%rd6+72];
	xor.b32  	%r327, %r327, %r224;
	ld.global.u32 	%r225, [%rd6+76];
	xor.b32  	%r326, %r326, %r225;
$L__BB0_14:
	and.b32  	%r227, %r196, 16;
	setp.eq.s32 	%p8, %r227, 0;
	@%p8 bra 	$L__BB0_16;
	ld.global.u32 	%r228, [%rd6+80];
	xor.b32  	%r330, %r330, %r228;
	ld.global.u32 	%r229, [%rd6+84];
	xor.b32  	%r329, %r329, %r229;
	ld.global.u32 	%r230, [%rd6+88];
	xor.b32  	%r328, %r328, %r230;
	ld.global.u32 	%r231, [%rd6+92];
	xor.b32  	%r327, %r327, %r231;
	ld.global.u32 	%r232, [%rd6+96];
	xor.b32  	%r326, %r326, %r232;
$L__BB0_16:
	and.b32  	%r234, %r196, 32;
	setp.eq.s32 	%p9, %r234, 0;
	@%p9 bra 	$L__BB0_18;
	ld.global.u32 	%r235, [%rd6+100];
	xor.b32  	%r330, %r330, %r235;
	ld.global.u32 	%r236, [%rd6+104];
	xor.b32  	%r329, %r329, %r236;
	ld.global.u32 	%r237, [%rd6+108];
	xor.b32  	%r328, %r328, %r237;
	ld.global.u32 	%r238, [%rd6+112];
	xor.b32  	%r327, %r327, %r238;
	ld.global.u32 	%r239, [%rd6+116];
	xor.b32  	%r326, %r326, %r239;
$L__BB0_18:
	and.b32  	%r241, %r196, 64;
	setp.eq.s32 	%p10, %r241, 0;
	@%p10 bra 	$L__BB0_20;
	ld.global.u32 	%r242, [%rd6+120];
	xor.b32  	%r330, %r330, %r242;
	ld.global.u32 	%r243, [%rd6+124];
	xor.b32  	%r329, %r329, %r243;
	ld.global.u32 	%r244, [%rd6+128];
	xor.b32  	%r328, %r328, %r244;
	ld.global.u32 	%r245, [%rd6+132];
	xor.b32  	%r327, %r327, %r245;
	ld.global.u32 	%r246, [%rd6+136];
	xor.b32  	%r326, %r326, %r246;
$L__BB0_20:
	and.b32  	%r248, %r196, 128;
	setp.eq.s32 	%p11, %r248, 0;
	@%p11 bra 	$L__BB0_22;
	ld.global.u32 	%r249, [%rd6+140];
	xor.b32  	%r330, %r330, %r249;
	ld.global.u32 	%r250, [%rd6+144];
	xor.b32  	%r329, %r329, %r250;
	ld.global.u32 	%r251, [%rd6+148];
	xor.b32  	%r328, %r328, %r251;
	ld.global.u32 	%r252, [%rd6+152];
	xor.b32  	%r327, %r327, %r252;
	ld.global.u32 	%r253, [%rd6+156];
	xor.b32  	%r326, %r326, %r253;
$L__BB0_22:
	and.b32  	%r255, %r196, 256;
	setp.eq.s32 	%p12, %r255, 0;
	@%p12 bra 	$L__BB0_24;
	ld.global.u32 	%r256, [%rd6+160];
	xor.b32  	%r330, %r330, %r256;
	ld.global.u32 	%r257, [%rd6+164];
	xor.b32  	%r329, %r329, %r257;
	ld.global.u32 	%r258, [%rd6+168];
	xor.b32  	%r328, %r328, %r258;
	ld.global.u32 	%r259, [%rd6+172];
	xor.b32  	%r327, %r327, %r259;
	ld.global.u32 	%r260, [%rd6+176];
	xor.b32  	%r326, %r326, %r260;
$L__BB0_24:
	and.b32  	%r262, %r196, 512;
	setp.eq.s32 	%p13, %r262, 0;
	@%p13 bra 	$L__BB0_26;
	ld.global.u32 	%r263, [%rd6+180];
	xor.b32  	%r330, %r330, %r263;
	ld.global.u32 	%r264, [%rd6+184];
	xor.b32  	%r329, %r329, %r264;
	ld.global.u32 	%r265, [%rd6+188];
	xor.b32  	%r328, %r328, %r265;
	ld.global.u32 	%r266, [%rd6+192];
	xor.b32  	%r327, %r327, %r266;
	ld.global.u32 	%r267, [%rd6+196];
	xor.b32  	%r326, %r326, %r267;
$L__BB0_26:
	and.b32  	%r269, %r196, 1024;
	setp.eq.s32 	%p14, %r269, 0;
	@%p14 bra 	$L__BB0_28;
	ld.global.u32 	%r270, [%rd6+200];
	xor.b32  	%r330, %r330, %r270;
	ld.global.u32 	%r271, [%rd6+204];
	xor.b32  	%r329, %r329, %r271;
	ld.global.u32 	%r272, [%rd6+208];
	xor.b32  	%r328, %r328, %r272;
	ld.global.u32 	%r273, [%rd6+212];
	xor.b32  	%r327, %r327, %r273;
	ld.global.u32 	%r274, [%rd6+216];
	xor.b32  	%r326, %r326, %r274;
$L__BB0_28:
	and.b32  	%r276, %r196, 2048;
	setp.eq.s32 	%p15, %r276, 0;
	@%p15 bra 	$L__BB0_30;
	ld.global.u32 	%r277, [%rd6+220];
	xor.b32  	%r330, %r330, %r277;
	ld.global.u32 	%r278, [%rd6+224];
	xor.b32  	%r329, %r329, %r278;
	ld.global.u32 	%r279, [%rd6+228];
	xor.b32  	%r328, %r328, %r279;
	ld.global.u32 	%r280, [%rd6+232];
	xor.b32  	%r327, %r327, %r280;
	ld.global.u32 	%r281, [%rd6+236];
	xor.b32  	%r326, %r326, %r281;
$L__BB0_30:
	and.b32  	%r283, %r196, 4096;
	setp.eq.s32 	%p16, %r283, 0;
	@%p16 bra 	$L__BB0_32;
	ld.global.u32 	%r284, [%rd6+240];
	xor.b32  	%r330, %r330, %r284;
	ld.global.u32 	%r285, [%rd6+244];
	xor.b32  	%r329, %r329, %r285;
	ld.global.u32 	%r286, [%rd6+248];
	xor.b32  	%r328, %r328, %r286;
	ld.global.u32 	%r287, [%rd6+252];
	xor.b32  	%r327, %r327, %r287;
	ld.global.u32 	%r288, [%rd6+256];
	xor.b32  	%r326, %r326, %r288;
$L__BB0_32:
	and.b32  	%r290, %r196, 8192;
	setp.eq.s32 	%p17, %r290, 0;
	@%p17 bra 	$L__BB0_34;
	ld.global.u32 	%r291, [%rd6+260];
	xor.b32  	%r330, %r330, %r291;
	ld.global.u32 	%r292, [%rd6+264];
	xor.b32  	%r329, %r329, %r292;
	ld.global.u32 	%r293, [%rd6+268];
	xor.b32  	%r328, %r328, %r293;
	ld.global.u32 	%r294, [%rd6+272];
	xor.b32  	%r327, %r327, %r294;
	ld.global.u32 	%r295, [%rd6+276];
	xor.b32  	%r326, %r326, %r295;
$L__BB0_34:
	and.b32  	%r297, %r196, 16384;
	setp.eq.s32 	%p18, %r297, 0;
	@%p18 bra 	$L__BB0_36;
	ld.global.u32 	%r298, [%rd6+280];
	xor.b32  	%r330, %r330, %r298;
	ld.global.u32 	%r299, [%rd6+284];
	xor.b32  	%r329, %r329, %r299;
	ld.global.u32 	%r300, [%rd6+288];
	xor.b32  	%r328, %r328, %r300;
	ld.global.u32 	%r301, [%rd6+292];
	xor.b32  	%r327, %r327, %r301;
	ld.global.u32 	%r302, [%rd6+296];
	xor.b32  	%r326, %r326, %r302;
$L__BB0_36:
	and.b32  	%r304, %r196, 32768;
	setp.eq.s32 	%p19, %r304, 0;
	@%p19 bra 	$L__BB0_38;
	ld.global.u32 	%r305, [%rd6+300];
	xor.b32  	%r330, %r330, %r305;
	ld.global.u32 	%r306, [%rd6+304];
	xor.b32  	%r329, %r329, %r306;
	ld.global.u32 	%r307, [%rd6+308];
	xor.b32  	%r328, %r328, %r307;
	ld.global.u32 	%r308, [%rd6+312];
	xor.b32  	%r327, %r327, %r308;
	ld.global.u32 	%r309, [%rd6+316];
	xor.b32  	%r326, %r326, %r309;
$L__BB0_38:
	add.s32 	%r325, %r325, 16;
	setp.ne.s32 	%p20, %r325, 32;
	@%p20 bra 	$L__BB0_6;
	mad.lo.s32 	%r310, %r319, -31, %r11;
	add.s32 	%r319, %r310, 1;
	setp.ne.s32 	%p21, %r319, 5;
	@%p21 bra 	$L__BB0_5;
	st.global.u32 	[%rd2+4], %r330;
	st.global.u32 	[%rd2+8], %r329;
	st.global.u32 	[%rd2+12], %r328;
	st.global.u32 	[%rd2+16], %r327;
	st.global.u32 	[%rd2+20], %r326;
	add.s32 	%r313, %r313, 1;
	setp.lt.u32 	%p22, %r313, %r2;
	@%p22 bra 	$L__BB0_4;
$L__BB0_41:
	shr.u64 	%rd7, %rd17, 2;
	add.s32 	%r312, %r312, 1;
	setp.gt.u64 	%p23, %rd17, 3;
	mov.u64 	%rd17, %rd7;
	@%p23 bra 	$L__BB0_2;
$L__BB0_42:
	mov.b32 	%r311, 0;
	st.global.v2.u32 	[%rd2+24], {%r311, %r311};
	st.global.u32 	[%rd2+32], %r311;
	mov.b64 	%rd16, 0;
	st.global.u64 	[%rd2+40], %rd16;
	ret;

}
	// .globl	_Z6markovPiP17curandStateXORWOWifS_S_S_S_S_S_S_S_S_S_S_S_S_S_S_S_
.visible .entry _Z6markovPiP17curandStateXORWOWifS_S_S_S_S_S_S_S_S_S_S_S_S_S_S_S_(
	.param .u64 .ptr .align 1 _Z6markovPiP17curandStateXORWOWifS_S_S_S_S_S_S_S_S_S_S_S_S_S_S_S__param_0,
	.param .u64 .ptr .align 1 _Z6markovPiP17curandStateXORWOWifS_S_S_S_S_S_S_S_S_S_S_S_S_S_S_S__param_1,
	.param .u32 _Z6markovPiP17curandStateXORWOWifS_S_S_S_S_S_S_S_S_S_S_S_S_S_S_S__param_2,
	.param .f32 _Z6markovPiP17curandStateXORWOWifS_S_S_S_S_S_S_S_S_S_S_S_S_S_S_S__param_3,
	.param .u64 .ptr .align 1 _Z6markovPiP17curandStateXORWOWifS_S_S_S_S_S_S_S_S_S_S_S_S_S_S_S__param_4,
	.param .u64 .ptr .align 1 _Z6markovPiP17curandStateXORWOWifS_S_S_S_S_S_S_S_S_S_S_S_S_S_S_S__param_5,
	.param .u64 .ptr .align 1 _Z6markovPiP17curandStateXORWOWifS_S_S_S_S_S_S_S_S_S_S_S_S_S_S_S__param_6,
	.param .u64 .ptr .align 1 _Z6markovPiP17curandStateXORWOWifS_S_S_S_S_S_S_S_S_S_S_S_S_S_S_S__param_7,
	.param .u64 .ptr .align 1 _Z6markovPiP17curandStateXORWOWifS_S_S_S_S_S_S_S_S_S_S_S_S_S_S_S__param_8,
	.param .u64 .ptr .align 1 _Z6markovPiP17curandStateXORWOWifS_S_S_S_S_S_S_S_S_S_S_S_S_S_S_S__param_9,
	.param .u64 .ptr .align 1 _Z6markovPiP17curandStateXORWOWifS_S_S_S_S_S_S_S_S_S_S_S_S_S_S_S__param_10,
	.param .u64 .ptr .align 1 _Z6markovPiP17curandStateXORWOWifS_S_S_S_S_S_S_S_S_S_S_S_S_S_S_S__param_11,
	.param .u64 .ptr .align 1 _Z6markovPiP17curandStateXORWOWifS_S_S_S_S_S_S_S_S_S_S_S_S_S_S_S__param_12,
	.param .u64 .ptr .align 1 _Z6markovPiP17curandStateXORWOWifS_S_S_S_S_S_S_S_S_S_S_S_S_S_S_S__param_13,
	.param .u64 .ptr .align 1 _Z6markovPiP17curandStateXORWOWifS_S_S_S_S_S_S_S_S_S_S_S_S_S_S_S__param_14,
	.param .u64 .ptr .align 1 _Z6markovPiP17curandStateXORWOWifS_S_S_S_S_S_S_S_S_S_S_S_S_S_S_S__param_15,
	.param .u64 .ptr .align 1 _Z6markovPiP17curandStateXORWOWifS_S_S_S_S_S_S_S_S_S_S_S_S_S_S_S__param_16,
	.param .u64 .ptr .align 1 _Z6markovPiP17curandStateXORWOWifS_S_S_S_S_S_S_S_S_S_S_S_S_S_S_S__param_17,
	.param .u64 .ptr .align 1 _Z6markovPiP17curandStateXORWOWifS_S_S_S_S_S_S_S_S_S_S_S_S_S_S_S__param_18,
	.param .u64 .ptr .align 1 _Z6markovPiP17curandStateXORWOWifS_S_S_S_S_S_S_S_S_S_S_S_S_S_S_S__param_19
)
{
	.local .align 4 .b8 	__local_depot1[36];
	.reg .b64 	%SP;
	.reg .b64 	%SPL;
	.reg .pred 	%p<71>;
	.reg .b32 	%r<351>;
	.reg .b32 	%f<34>;
	.reg .b64 	%rd<116>;
	.reg .b64 	%fd<5>;
	// demoted variable
	.shared .align 4 .b8 _ZZ6markovPiP17curandStateXORWOWifS_S_S_S_S_S_S_S_S_S_S_S_S_S_S_S_E10shd_sudoku[324];
	mov.u64 	%SPL, __local_depot1;
	ld.param.u64 	%rd53, [_Z6markovPiP17curandStateXORWOWifS_S_S_S_S_S_S_S_S_S_S_S_S_S_S_S__param_0];
	ld.param.u64 	%rd36, [_Z6markovPiP17curandStateXORWOWifS_S_S_S_S_S_S_S_S_S_S_S_S_S_S_S__param_1];
	ld.param.u32 	%r309, [_Z6markovPiP17curandStateXORWOWifS_S_S_S_S_S_S_S_S_S_S_S_S_S_S_S__param_2];
	ld.param.f32 	%f1, [_Z6markovPiP17curandStateXORWOWifS_S_S_S_S_S_S_S_S_S_S_S_S_S_S_S__param_3];
	ld.param.u64 	%rd41, [_Z6markovPiP17curandStateXORWOWifS_S_S_S_S_S_S_S_S_S_S_S_S_S_S_S__param_8];
	ld.param.u64 	%rd42, [_Z6markovPiP17curandStateXORWOWifS_S_S_S_S_S_S_S_S_S_S_S_S_S_S_S__param_9];
	ld.param.u64 	%rd43, [_Z6markovPiP17curandStateXORWOWifS_S_S_S_S_S_S_S_S_S_S_S_S_S_S_S__param_10];
	ld.param.u64 	%rd48, [_Z6markovPiP17curandStateXORWOWifS_S_S_S_S_S_S_S_S_S_S_S_S_S_S_S__param_15];
	ld.param.u64 	%rd49, [_Z6markovPiP17curandStateXORWOWifS_S_S_S_S_S_S_S_S_S_S_S_S_S_S_S__param_16];
	ld.param.u64 	%rd50, [_Z6markovPiP17curandStateXORWOWifS_S_S_S_S_S_S_S_S_S_S_S_S_S_S_S__param_17];
	ld.param.u64 	%rd51, [_Z6markovPiP17curandStateXORWOWifS_S_S_S_S_S_S_S_S_S_S_S_S_S_S_S__param_18];
	ld.param.u64 	%rd52, [_Z6markovPiP17curandStateXORWOWifS_S_S_S_S_S_S_S_S_S_S_S_S_S_S_S__param_19];
	cvta.to.global.u64 	%rd54, %rd53;
	add.u64 	%rd1, %SPL, 0;
	add.u64 	%rd2, %SPL, 0;
	mov.u32 	%r125, %tid.x;
	mov.u32 	%r126, %tid.y;
	mov.u32 	%r127, %ntid.x;
	mul.lo.s32 	%r128, %r125, %r127;
	mov.u32 	%r129, %ctaid.x;
	mov.u32 	%r130, %ctaid.y;
	mad.lo.s32 	%r1, %r129, %r127, %r130;
	mad.lo.s32 	%r131, %r126, 9, %r125;
	mul.wide.u32 	%rd57, %r131, 4;
	add.s64 	%rd58, %rd54, %rd57;
	ld.global.u32 	%r132, [%rd58];
	mov.u32 	%r133, _ZZ6markovPiP17curandStateXORWOWifS_S_S_S_S_S_S_S_S_S_S_S_S_S_S_S_E10shd_sudoku;
	mad.lo.s32 	%r134, %r125, 36, %r133;
	shl.b32 	%r135, %r126, 2;
	add.s32 	%r136, %r134, %r135;
	st.shared.u32 	[%r136], %r132;
	or.b32  	%r137, %r128, %r126;
	setp.ne.s32 	%p1, %r137, 0;
	@%p1 bra 	$L__BB1_101;
	cvta.to.global.u64 	%rd59, %rd36;
	mul.wide.s32 	%rd60, %r1, 48;
	add.s64 	%rd3, %rd59, %rd60;
	ld.global.v2.u32 	{%r303, %r308}, [%rd3];
	ld.global.v2.u32 	{%r307, %r306}, [%rd3+8];
	ld.global.v2.u32 	{%r305, %r304}, [%rd3+16];
	mov.b32 	%r310, 0;
$L__BB1_2:
	mov.u32 	%r15, %r310;
	mov.u32 	%r14, %r309;
	shr.u32 	%r139, %r308, 2;
	xor.b32  	%r140, %r139, %r308;
	shl.b32 	%r141, %r304, 4;
	shl.b32 	%r142, %r140, 1;
	xor.b32  	%r143, %r142, %r141;
	xor.b32  	%r144, %r143, %r140;
	xor.b32  	%r319, %r144, %r304;
	add.s32 	%r145, %r303, %r319;
	add.s32 	%r146, %r145, 362437;
	cvt.rn.f32.u32 	%f2, %r146;
	fma.rn.f32 	%f3, %f2, 0f2F800000, 0f2F000000;
	cvt.f64.f32 	%fd1, %f3;
	mul.f64 	%fd2, %fd1, 0d4008000000000000;
	cvt.rzi.s32.f64 	%r147, %fd2;
	mul.lo.s32 	%r17, %r147, 3;
	shr.u32 	%r148, %r307, 2;
	xor.b32  	%r149, %r148, %r307;
	shl.b32 	%r150, %r319, 4;
	shl.b32 	%r151, %r149, 1;
	xor.b32  	%r152, %r151, %r150;
	xor.b32  	%r153, %r152, %r149;
	xor.b32  	%r318, %r153, %r319;
	add.s32 	%r303, %r303, 724874;
	add.s32 	%r154, %r318, %r303;
	cvt.rn.f32.u32 	%f4, %r154;
	fma.rn.f32 	%f5, %f4, 0f2F800000, 0f2F000000;
	cvt.f64.f32 	%fd3, %f5;
	mul.f64 	%fd4, %fd3, 0d4008000000000000;
	cvt.rzi.s32.f64 	%r155, %fd4;
	mul.lo.s32 	%r20, %r155, 3;
$L__BB1_3:
	mov.u32 	%r322, %r304;
	mov.u32 	%r321, %r319;
	mov.u32 	%r304, %r318;
	shr.u32 	%r156, %r306, 2;
	xor.b32  	%r157, %r156, %r306;
	shl.b32 	%r158, %r304, 4;
	shl.b32 	%r159, %r157, 1;
	xor.b32  	%r160, %r159, %r158;
	xor.b32  	%r161, %r160, %r157;
	xor.b32  	%r319, %r161, %r304;
	add.s32 	%r162, %r303, %r319;
	add.s32 	%r163, %r162, 362437;
	cvt.rn.f32.u32 	%f6, %r163;
	fma.rn.f32 	%f7, %f6, 0f2F800000, 0f2F000000;
	mul.f32 	%f8, %f7, 0f40400000;
	cvt.rzi.s32.f32 	%r164, %f8;
	shr.u32 	%r165, %r305, 2;
	xor.b32  	%r166, %r165, %r305;
	shl.b32 	%r167, %r319, 4;
	shl.b32 	%r168, %r166, 1;
	xor.b32  	%r169, %r168, %r167;
	xor.b32  	%r170, %r169, %r166;
	xor.b32  	%r318, %r170, %r319;
	add.s32 	%r303, %r303, 724874;
	add.s32 	%r171, %r318, %r303;
	cvt.rn.f32.u32 	%f9, %r171;
	fma.rn.f32 	%f10, %f9, 0f2F800000, 0f2F000000;
	mul.f32 	%f11, %f10, 0f40400000;
	cvt.rzi.s32.f32 	%r172, %f11;
	add.s32 	%r30, %r164, %r17;
	add.s32 	%r31, %r172, %r20;
	mad.lo.s32 	%r173, %r31, 9, %r30;
	mul.wide.s32 	%rd61, %r173, 4;
	mov.u64 	%rd62, d_mask;
	add.s64 	%rd63, %rd62, %rd61;
	ld.const.u32 	%r174, [%rd63];
	setp.eq.s32 	%p2, %r174, 1;
	mov.u32 	%r305, %r321;
	mov.u32 	%r306, %r322;
	@%p2 bra 	$L__BB1_3;
	mov.u32 	%r320, %r304;
$L__BB1_5:
	mov.u32 	%r308, %r320;
	mov.u32 	%r34, %r319;
	mov.u32 	%r320, %r318;
	mov.u32 	%r32, %r303;
	shr.u32 	%r175, %r322, 2;
	xor.b32  	%r176, %r175, %r322;
	shl.b32 	%r177, %r320, 4;
	shl.b32 	%r178, %r176, 1;
	xor.b32  	%r179, %r178, %r177;
	xor.b32  	%r180, %r179, %r176;
	xor.b32  	%r319, %r180, %r320;
	add.s32 	%r181, %r32, %r319;
	add.s32 	%r182, %r181, 362437;
	cvt.rn.f32.u32 	%f12, %r182;
	fma.rn.f32 	%f13, %f12, 0f2F800000, 0f2F000000;
	mul.f32 	%f14, %f13, 0f40400000;
	cvt.rzi.s32.f32 	%r183, %f14;
	shr.u32 	%r184, %r321, 2;
	xor.b32  	%r185, %r184, %r321;
	shl.b32 	%r186, %r319, 4;
	shl.b32 	%r187, %r185, 1;
	xor.b32  	%r188, %r187, %r186;
	xor.b32  	%r189, %r188, %r185;
	xor.b32  	%r318, %r189, %r319;
	add.s32 	%r303, %r32, 724874;
	add.s32 	%r190, %r318, %r303;
	cvt.rn.f32.u32 	%f15, %r190;
	fma.rn.f32 	%f16, %f15, 0f2F800000, 0f2F000000;
	mul.f32 	%f17, %f16, 0f40400000;
	cvt.rzi.s32.f32 	%r191, %f17;
	add.s32 	%r41, %r183, %r17;
	add.s32 	%r42, %r191, %r20;
	mad.lo.s32 	%r192, %r42, 9, %r41;
	mul.wide.s32 	%rd64, %r192, 4;
	mov.u64 	%rd65, d_mask;
	add.s64 	%rd66, %rd65, %rd64;
	ld.const.u32 	%r193, [%rd66];
	setp.eq.s32 	%p3, %r193, 1;
	mov.u32 	%r321, %r34;
	mov.u32 	%r322, %r308;
	@%p3 bra 	$L__BB1_5;
	mov.u32 	%r195, _ZZ6markovPiP17curandStateXORWOWifS_S_S_S_S_S_S_S_S_S_S_S_S_S_S_S_E10shd_sudoku;
	mad.lo.s32 	%r196, %r30, 36, %r195;
	shl.b32 	%r197, %r31, 2;
	add.s32 	%r43, %r196, %r197;
	ld.shared.u32 	%r44, [%r43];
	mad.lo.s32 	%r198, %r41, 36, %r195;
	shl.b32 	%r199, %r42, 2;
	add.s32 	%r45, %r198, %r199;
	ld.shared.u32 	%r200, [%r45];
	st.shared.u32 	[%r43], %r200;
	st.shared.u32 	[%r45], %r44;
	mov.b32 	%r323, 0;
	mov.u32 	%r324, %r323;
$L__BB1_7:
	mov.b32 	%r202, 1;
	st.local.u32 	[%rd2], %r202;
	mov.b32 	%r203, 2;
	st.local.u32 	[%rd2+4], %r203;
	mov.b32 	%r204, 3;
	st.local.u32 	[%rd2+8], %r204;
	mov.b32 	%r205, 4;
	st.local.u32 	[%rd2+12], %r205;
	mov.b32 	%r206, 5;
	st.local.u32 	[%rd2+16], %r206;
	mov.b32 	%r207, 6;
	st.local.u32 	[%rd2+20], %r207;
	mov.b32 	%r208, 7;
	st.local.u32 	[%rd2+24], %r208;
	mov.b32 	%r209, 8;
	st.local.u32 	[%rd2+28], %r209;
	mov.b32 	%r210, 9;
	st.local.u32 	[%rd2+32], %r210;
	mov.u32 	%r211, _ZZ6markovPiP17curandStateXORWOWifS_S_S_S_S_S_S_S_S_S_S_S_S_S_S_S_E10shd_sudoku;
	mad.lo.s32 	%r48, %r323, 36, %r211;
	ld.shared.u32 	%r49, [%r48];
	setp.eq.s32 	%p4, %r49, 0;
	mov.b32 	%r332, -1;
	@%p4 bra 	$L__BB1_31;
	mul.wide.s32 	%rd67, %r49, 4;
	add.s64 	%rd68, %rd2, %rd67;
	ld.local.u32 	%r50, [%rd68+-4];
	mov.b32 	%r213, 0;
	st.local.u32 	[%rd68+-4], %r213;
	ld.shared.u32 	%r51, [%r48+4];
	setp.eq.s32 	%p5, %r51, 0;
	@%p5 bra 	$L__BB1_31;
	setp.ne.s32 	%p6, %r50, 0;
	selp.u32 	%r326, 1, 0, %p6;
	mul.wide.s32 	%rd69, %r51, 4;
	add.s64 	%rd4, %rd2, %rd69;
	ld.local.u32 	%r214, [%rd4+-4];
	setp.eq.s32 	%p7, %r214, 0;
	@%p7 bra 	$L__BB1_11;
	selp.b32 	%r326, 2, 1, %p6;
	mov.b32 	%r215, 0;
	st.local.u32 	[%rd4+-4], %r215;
$L__BB1_11:
	ld.shared.u32 	%r55, [%r48+8];
	setp.eq.s32 	%p9, %r55, 0;
	@%p9 bra 	$L__BB1_31;
	mul.wide.s32 	%rd70, %r55, 4;
	add.s64 	%rd5, %rd2, %rd70;
	ld.local.u32 	%r217, [%rd5+-4];
	setp.eq.s32 	%p10, %r217, 0;
	@%p10 bra 	$L__BB1_14;
	add.s32 	%r326, %r326, 1;
	mov.b32 	%r218, 0;
	st.local.u32 	[%rd5+-4], %r218;
$L__BB1_14:
	ld.shared.u32 	%r58, [%r48+12];
	setp.eq.s32 	%p11, %r58, 0;
	@%p11 bra 	$L__BB1_31;
	mul.wide.s32 	%rd71, %r58, 4;
	add.s64 	%rd6, %rd2, %rd71;
	ld.local.u32 	%r220, [%rd6+-4];
	setp.eq.s32 	%p12, %r220, 0;
	@%p12 bra 	$L__BB1_17;
	add.s32 	%r326, %r326, 1;
	mov.b32 	%r221, 0;
	st.local.u32 	[%rd6+-4], %r221;
$L__BB1_17:
	ld.shared.u32 	%r61, [%r48+16];
	setp.eq.s32 	%p13, %r61, 0;
	@%p13 bra 	$L__BB1_31;
	mul.wide.s32 	%rd72, %r61, 4;
	add.s64 	%rd7, %rd2, %rd72;
	ld.local.u32 	%r223, [%rd7+-4];
	setp.eq.s32 	%p14, %r223, 0;
	@%p14 bra 	$L__BB1_20;
	add.s32 	%r326, %r326, 1;
	mov.b32 	%r224, 0;
	st.local.u32 	[%rd7+-4], %r224;
$L__BB1_20:
	ld.shared.u32 	%r64, [%r48+20];
	setp.eq.s32 	%p15, %r64, 0;
	@%p15 bra 	$L__BB1_31;
	mul.wide.s32 	%rd73, %r64, 4;
	add.s64 	%rd8, %rd2, %rd73;
	ld.local.u32 	%r226, [%rd8+-4];
	setp.eq.s32 	%p16, %r226, 0;
	@%p16 bra 	$L__BB1_23;
	add.s32 	%r326, %r326, 1;
	mov.b32 	%r227, 0;
	st.local.u32 	[%rd8+-4], %r227;
$L__BB1_23:
	ld.shared.u32 	%r67, [%r48+24];
	setp.eq.s32 	%p17, %r67, 0;
	@%p17 bra 	$L__BB1_31;
	mul.wide.s32 	%rd74, %r67, 4;
	add.s64 	%rd9, %rd2, %rd74;
	ld.local.u32 	%r229, [%rd9+-4];
	setp.eq.s32 	%p18, %r229, 0;
	@%p18 bra 	$L__BB1_26;
	add.s32 	%r326, %r326, 1;
	mov.b32 	%r230, 0;
	st.local.u32 	[%rd9+-4], %r230;
$L__BB1_26:
	ld.shared.u32 	%r70, [%r48+28];
	setp.eq.s32 	%p19, %r70, 0;
	@%p19 bra 	$L__BB1_31;
	mul.wide.s32 	%rd75, %r70, 4;
	add.s64 	%rd10, %rd2, %rd75;
	ld.local.u32 	%r232, [%rd10+-4];
	setp.eq.s32 	%p20, %r232, 0;
	@%p20 bra 	$L__BB1_29;
	add.s32 	%r326, %r326, 1;
	mov.b32 	%r233, 0;
	st.local.u32 	[%rd10+-4], %r233;
$L__BB1_29:
	ld.shared.u32 	%r73, [%r48+32];
	setp.eq.s32 	%p21, %r73, 0;
	@%p21 bra 	$L__BB1_31;
	mul.wide.s32 	%rd76, %r73, 4;
	add.s64 	%rd77, %rd2, %rd76;
	ld.local.u32 	%r235, [%rd77+-4];
	setp.ne.s32 	%p22, %r235, 0;
	selp.u32 	%r236, 1, 0, %p22;
	add.s32 	%r332, %r326, %r236;
$L__BB1_31:
	mov.b32 	%r238, 1;
	st.local.u32 	[%rd1], %r238;
	mov.b32 	%r239, 2;
	st.local.u32 	[%rd1+4], %r239;
	mov.b32 	%r240, 3;
	st.local.u32 	[%rd1+8], %r240;
	mov.b32 	%r241, 4;
	st.local.u32 	[%rd1+12], %r241;
	mov.b32 	%r242, 5;
	st.local.u32 	[%rd1+16], %r242;
	mov.b32 	%r243, 6;
	st.local.u32 	[%rd1+20], %r243;
	mov.b32 	%r244, 7;
	st.local.u32 	[%rd1+24], %r244;
	mov.b32 	%r245, 8;
	st.local.u32 	[%rd1+28], %r245;
	mov.b32 	%r246, 9;
	st.local.u32 	[%rd1+32], %r246;
	shl.b32 	%r247, %r323, 5;
	sub.s32 	%r76, %r48, %r247;
	ld.shared.u32 	%r77, [%r76];
	setp.eq.s32 	%p23, %r77, 0;
	mov.b32 	%r340, -1;
	@%p23 bra 	$L__BB1_55;
	mul.wide.s32 	%rd78, %r77, 4;
	add.s64 	%rd79, %rd1, %rd78;
	ld.local.u32 	%r78, [%rd79+-4];
	mov.b32 	%r249, 0;
	st.local.u32 	[%rd79+-4], %r249;
	ld.shared.u32 	%r79, [%r76+36];
	setp.eq.s32 	%p24, %r79, 0;
	@%p24 bra 	$L__BB1_55;
	setp.ne.s32 	%p25, %r78, 0;
	selp.u32 	%r334, 1, 0, %p25;
	mul.wide.s32 	%rd80, %r79, 4;
	add.s64 	%rd11, %rd1, %rd80;
	ld.local.u32 	%r250, [%rd11+-4];
	setp.eq.s32 	%p26, %r250, 0;
	@%p26 bra 	$L__BB1_35;
	selp.b32 	%r334, 2, 1, %p25;
	mov.b32 	%r251, 0;
	st.local.u32 	[%rd11+-4], %r251;
$L__BB1_35:
	ld.shared.u32 	%r83, [%r76+72];
	setp.eq.s32 	%p28, %r83, 0;
	@%p28 bra 	$L__BB1_55;
	mul.wide.s32 	%rd81, %r83, 4;
	add.s64 	%rd12, %rd1, %rd81;
	ld.local.u32 	%r253, [%rd12+-4];
	setp.eq.s32 	%p29, %r253, 0;
	@%p29 bra 	$L__BB1_38;
	add.s32 	%r334, %r334, 1;
	mov.b32 	%r254, 0;
	st.local.u32 	[%rd12+-4], %r254;
$L__BB1_38:
	ld.shared.u32 	%r86, [%r76+108];
	setp.eq.s32 	%p30, %r86, 0;
	@%p30 bra 	$L__BB1_55;
	mul.wide.s32 	%rd82, %r86, 4;
	add.s64 	%rd13, %rd1, %rd82;
	ld.local.u32 	%r256, [%rd13+-4];
	setp.eq.s32 	%p31, %r256, 0;
	@%p31 bra 	$L__BB1_41;
	add.s32 	%r334, %r334, 1;
	mov.b32 	%r257, 0;
	st.local.u32 	[%rd13+-4], %r257;
$L__BB1_41:
	ld.shared.u32 	%r89, [%r76+144];
	setp.eq.s32 	%p32, %r89, 0;
	@%p32 bra 	$L__BB1_55;
	mul.wide.s32 	%rd83, %r89, 4;
	add.s64 	%rd14, %rd1, %rd83;
	ld.local.u32 	%r259, [%rd14+-4];
	setp.eq.s32 	%p33, %r259, 0;
	@%p33 bra 	$L__BB1_44;
	add.s32 	%r334, %r334, 1;
	mov.b32 	%r260, 0;
	st.local.u32 	[%rd14+-4], %r260;
$L__BB1_44:
	ld.shared.u32 	%r92, [%r76+180];
	setp.eq.s32 	%p34, %r92, 0;
	@%p34 bra 	$L__BB1_55;
	mul.wide.s32 	%rd84, %r92, 4;
	add.s64 	%rd15, %rd1, %rd84;
	ld.local.u32 	%r262, [%rd15+-4];
	setp.eq.s32 	%p35, %r262, 0;
	@%p35 bra 	$L__BB1_47;
	add.s32 	%r334, %r334, 1;
	mov.b32 	%r263, 0;
	st.local.u32 	[%rd15+-4], %r263;
$L__BB1_47:
	ld.shared.u32 	%r95, [%r76+216];
	setp.eq.s32 	%p36, %r95, 0;
	@%p36 bra 	$L__BB1_55;
	mul.wide.s32 	%rd85, %r95, 4;
	add.s64 	%rd16, %rd1, %rd85;
	ld.local.u32 	%r265, [%rd16+-4];
	setp.eq.s32 	%p37, %r265, 0;
	@%p37 bra 	$L__BB1_50;
	add.s32 	%r334, %r334, 1;
	mov.b32 	%r266, 0;
	st.local.u32 	[%rd16+-4], %r266;
$L__BB1_50:
	ld.shared.u32 	%r98, [%r76+252];
	setp.eq.s32 	%p38, %r98, 0;
	@%p38 bra 	$L__BB1_55;
	mul.wide.s32 	%rd86, %r98, 4;
	add.s64 	%rd17, %rd1, %rd86;
	ld.local.u32 	%r268, [%rd17+-4];
	setp.eq.s32 	%p39, %r268, 0;
	@%p39 bra 	$L__BB1_53;
	add.s32 	%r334, %r334, 1;
	mov.b32 	%r269, 0;
	st.local.u32 	[%rd17+-4], %r269;
$L__BB1_53:
	ld.shared.u32 	%r101, [%r76+288];
	setp.eq.s32 	%p40, %r101, 0;
	@%p40 bra 	$L__BB1_55;
	mul.wide.s32 	%rd87, %r101, 4;
	add.s64 	%rd88, %rd1, %rd87;
	ld.local.u32 	%r271, [%rd88+-4];
	setp.ne.s32 	%p41, %r271, 0;
	selp.u32 	%r272, 1, 0, %p41;
	add.s32 	%r340, %r334, %r272;
$L__BB1_55:
	add.s32 	%r273, %r332, %r324;
	add.s32 	%r324, %r273, %r340;
	add.s32 	%r323, %r323, 1;
	setp.ne.s32 	%p42, %r323, 9;
	@%p42 bra 	$L__BB1_7;
	sub.s32 	%r309, 162, %r324;
	setp.gt.s32 	%p43, %r14, %r309;
	mov.u32 	%r304, %r318;
	mov.u32 	%r305, %r319;
	mov.u32 	%r306, %r320;
	mov.u32 	%r307, %r34;
	@%p43 bra 	$L__BB1_59;
	sub.s32 	%r274, %r14, %r309;
	cvt.rn.f32.s32 	%f18, %r274;
	div.rn.f32 	%f19, %f18, %f1;
	fma.rn.f32 	%f20, %f19, 0f3BBB989D, 0f3F000000;
	cvt.sat.f32.f32 	%f21, %f20;
	mov.f32 	%f22, 0f4B400001;
	mov.f32 	%f23, 0f437C0000;
	fma.rm.f32 	%f24, %f21, %f23, %f22;
	add.f32 	%f25, %f24, 0fCB40007F;
	neg.f32 	%f26, %f25;
	fma.rn.f32 	%f27, %f19, 0f3FB8AA3B, %f26;
	fma.rn.f32 	%f28, %f19, 0f32A57060, %f27;
	mov.b32 	%r275, %f24;
	shl.b32 	%r276, %r275, 23;
	mov.b32 	%f29, %r276;
	ex2.approx.ftz.f32 	%f30, %f28;
	mul.f32 	%f31, %f30, %f29;
	shr.u32 	%r277, %r308, 2;
	xor.b32  	%r278, %r277, %r308;
	shl.b32 	%r279, %r318, 4;
	shl.b32 	%r280, %r278, 1;
	xor.b32  	%r281, %r280, %r279;
	xor.b32  	%r282, %r281, %r278;
	xor.b32  	%r304, %r282, %r318;
	add.s32 	%r303, %r32, 1087311;
	add.s32 	%r283, %r304, %r303;
	cvt.rn.f32.u32 	%f32, %r283;
	fma.rn.f32 	%f33, %f32, 0f2F800000, 0f2F000000;
	setp.gt.f32 	%p44, %f31, %f33;
	mov.u32 	%r305, %r318;
	mov.u32 	%r306, %r319;
	mov.u32 	%r307, %r320;
	mov.u32 	%r308, %r34;
	@%p44 bra 	$L__BB1_59;
	ld.shared.u32 	%r284, [%r43];
	st.shared.u32 	[%r43], %r44;
	st.shared.u32 	[%r45], %r284;
	mov.u32 	%r309, %r14;
$L__BB1_59:
	setp.ne.s32 	%p45, %r324, 162;
	add.s32 	%r310, %r15, 1;
	setp.lt.u32 	%p46, %r15, 9999;
	and.pred  	%p47, %p45, %p46;
	@%p47 bra 	$L__BB1_2;
	ld.param.u64 	%rd114, [_Z6markovPiP17curandStateXORWOWifS_S_S_S_S_S_S_S_S_S_S_S_S_S_S_S__param_14];
	ld.param.u64 	%rd113, [_Z6markovPiP17curandStateXORWOWifS_S_S_S_S_S_S_S_S_S_S_S_S_S_S_S__param_13];
	ld.param.u64 	%rd112, [_Z6markovPiP17curandStateXORWOWifS_S_S_S_S_S_S_S_S_S_S_S_S_S_S_S__param_12];
	ld.param.u64 	%rd111, [_Z6markovPiP17curandStateXORWOWifS_S_S_S_S_S_S_S_S_S_S_S_S_S_S_S__param_11];
	ld.param.u64 	%rd110, [_Z6markovPiP17curandStateXORWOWifS_S_S_S_S_S_S_S_S_S_S_S_S_S_S_S__param_7];
	ld.param.u64 	%rd109, [_Z6markovPiP17curandStateXORWOWifS_S_S_S_S_S_S_S_S_S_S_S_S_S_S_S__param_6];
	ld.param.u64 	%rd108, [_Z6markovPiP17curandStateXORWOWifS_S_S_S_S_S_S_S_S_S_S_S_S_S_S_S__param_5];
	ld.param.u64 	%rd107, [_Z6markovPiP17curandStateXORWOWifS_S_S_S_S_S_S_S_S_S_S_S_S_S_S_S__param_4];
	st.global.v2.u32 	[%rd3+8], {%r307, %r306};
	st.global.v2.u32 	[%rd3+16], {%r305, %r304};
	st.global.v2.u32 	[%rd3], {%r303, %r308};
	cvta.to.global.u64 	%rd18, %rd51;
	cvta.to.global.u64 	%rd19, %rd50;
	cvta.to.global.u64 	%rd20, %rd49;
	cvta.to.global.u64 	%rd21, %rd48;
	cvta.to.global.u64 	%rd22, %rd114;
	cvta.to.global.u64 	%rd23, %rd113;
	cvta.to.global.u64 	%rd24, %rd112;
	cvta.to.global.u64 	%rd25, %rd111;
	cvta.to.global.u64 	%rd26, %rd43;
	cvta.to.global.u64 	%rd27, %rd42;
	cvta.to.global.u64 	%rd28, %rd41;
	cvta.to.global.u64 	%rd29, %rd110;
	cvta.to.global.u64 	%rd30, %rd109;
	cvta.to.global.u64 	%rd31, %rd108;
	cvta.to.global.u64 	%rd32, %rd107;
	mov.b32 	%r348, 0;
$L__BB1_61:
	mov.u32 	%r287, _ZZ6markovPiP17curandStateXORWOWifS_S_S_S_S_S_S_S_S_S_S_S_S_S_S_S_E10shd_sudoku;
	mad.lo.s32 	%r349, %r348, 36, %r287;
	mul.wide.u32 	%rd115, %r348, 4;
	mov.b32 	%r350, 0;
$L__BB1_62:
	setp.gt.s32 	%p48, %r1, 6;
	@%p48 bra 	$L__BB1_75;
	setp.gt.s32 	%p60, %r1, 2;
	@%p60 bra 	$L__BB1_68;
	setp.eq.s32 	%p66, %r1, 0;
	@%p66 bra 	$L__BB1_90;
	setp.eq.s32 	%p67, %r1, 1;
	@%p67 bra 	$L__BB1_91;
	setp.eq.s32 	%p68, %r1, 2;
	@%p68 bra 	$L__BB1_67;
	bra.uni 	$L__BB1_98;
$L__BB1_67:
	ld.shared.u32 	%r300, [%r349];
	add.s64 	%rd101, %rd30, %rd115;
	st.global.u32 	[%rd101], %r300;
	bra.uni 	$L__BB1_98;
$L__BB1_68:
	setp.gt.s32 	%p61, %r1, 4;
	@%p61 bra 	$L__BB1_72;
	setp.eq.s32 	%p64, %r1, 3;
	@%p64 bra 	$L__BB1_92;
	setp.eq.s32 	%p65, %r1, 4;
	@%p65 bra 	$L__BB1_71;
	bra.uni 	$L__BB1_98;
$L__BB1_71:
	ld.shared.u32 	%r298, [%r349];
	add.s64 	%rd99, %rd28, %rd115;
	st.global.u32 	[%rd99], %r298;
	bra.uni 	$L__BB1_98;
$L__BB1_72:
	setp.eq.s32 	%p62, %r1, 5;
	@%p62 bra 	$L__BB1_93;
	setp.eq.s32 	%p63, %r1, 6;
	@%p63 bra 	$L__BB1_74;
	bra.uni 	$L__BB1_98;
$L__BB1_74:
	ld.shared.u32 	%r296, [%r349];
	add.s64 	%rd97, %rd26, %rd115;
	st.global.u32 	[%rd97], %r296;
	bra.uni 	$L__BB1_98;
$L__BB1_75:
	setp.gt.s32 	%p49, %r1, 10;
	@%p49 bra 	$L__BB1_83;
	setp.gt.s32 	%p55, %r1, 8;
	@%p55 bra 	$L__BB1_80;
	setp.eq.s32 	%p58, %r1, 7;
	@%p58 bra 	$L__BB1_94;
	setp.eq.s32 	%p59, %r1, 8;
	@%p59 bra 	$L__BB1_79;
	bra.uni 	$L__BB1_98;
$L__BB1_79:
	ld.shared.u32 	%r294, [%r349];
	add.s64 	%rd95, %rd24, %rd115;
	st.global.u32 	[%rd95], %r294;
	bra.uni 	$L__BB1_98;
$L__BB1_80:
	setp.eq.s32 	%p56, %r1, 9;
	@%p56 bra 	$L__BB1_95;
	setp.eq.s32 	%p57, %r1, 10;
	@%p57 bra 	$L__BB1_82;
	bra.uni 	$L__BB1_98;
$L__BB1_82:
	ld.shared.u32 	%r292, [%r349];
	add.s64 	%rd93, %rd22, %rd115;
	st.global.u32 	[%rd93], %r292;
	bra.uni 	$L__BB1_98;
$L__BB1_83:
	setp.gt.s32 	%p50, %r1, 12;
	@%p50 bra 	$L__BB1_87;
	setp.eq.s32 	%p53, %r1, 11;
	@%p53 bra 	$L__BB1_96;
	setp.eq.s32 	%p54, %r1, 12;
	@%p54 bra 	$L__BB1_86;
	bra.uni 	$L__BB1_98;
$L__BB1_86:
	ld.shared.u32 	%r290, [%r349];
	add.s64 	%rd91, %rd20, %rd115;
	st.global.u32 	[%rd91], %r290;
	bra.uni 	$L__BB1_98;
$L__BB1_87:
	setp.eq.s32 	%p51, %r1, 13;
	@%p51 bra 	$L__BB1_97;
	setp.eq.s32 	%p52, %r1, 14;
	@%p52 bra 	$L__BB1_89;
	bra.uni 	$L__BB1_98;
$L__BB1_89:
	ld.shared.u32 	%r288, [%r349];
	add.s64 	%rd89, %rd18, %rd115;
	st.global.u32 	[%rd89], %r288;
	bra.uni 	$L__BB1_98;
$L__BB1_90:
	ld.shared.u32 	%r302, [%r349];
	add.s64 	%rd103, %rd32, %rd115;
	st.global.u32 	[%rd103], %r302;
	bra.uni 	$L__BB1_98;
$L__BB1_91:
	ld.shared.u32 	%r301, [%r349];
	add.s64 	%rd102, %rd31, %rd115;
	st.global.u32 	[%rd102], %r301;
	bra.uni 	$L__BB1_98;
$L__BB1_92:
	ld.shared.u32 	%r299, [%r349];
	add.s64 	%rd100, %rd29, %rd115;
	st.global.u32 	[%rd100], %r299;
	bra.uni 	$L__BB1_98;
$L__BB1_93:
	ld.shared.u32 	%r297, [%r349];
	add.s64 	%rd98, %rd27, %rd115;
	st.global.u32 	[%rd98], %r297;
	bra.uni 	$L__BB1_98;
$L__BB1_94:
	ld.shared.u32 	%r295, [%r349];
	add.s64 	%rd96, %rd25, %rd115;
	st.global.u32 	[%rd96], %r295;
	bra.uni 	$L__BB1_98;
$L__BB1_95:
	ld.shared.u32 	%r293, [%r349];
	add.s64 	%rd94, %rd23, %rd115;
	st.global.u32 	[%rd94], %r293;
	bra.uni 	$L__BB1_98;
$L__BB1_96:
	ld.shared.u32 	%r291, [%r349];
	add.s64 	%rd92, %rd21, %rd115;
	st.global.u32 	[%rd92], %r291;
	bra.uni 	$L__BB1_98;
$L__BB1_97:
	ld.shared.u32 	%r289, [%r349];
	add.s64 	%rd90, %rd19, %rd115;
	st.global.u32 	[%rd90], %r289;
$L__BB1_98:
	add.s32 	%r350, %r350, 1;
	add.s64 	%rd115, %rd115, 36;
	add.s32 	%r349, %r349, 4;
	setp.ne.s32 	%p69, %r350, 9;
	@%p69 bra 	$L__BB1_62;
	add.s32 	%r348, %r348, 1;
	setp.ne.s32 	%p70, %r348, 9;
	@%p70 bra 	$L__BB1_61;
	cvta.to.global.u64 	%rd104, %rd52;
	mul.wide.s32 	%rd105, %r1, 4;
	add.s64 	%rd106, %rd104, %rd105;
	st.global.u32 	[%rd106], %r309;
$L__BB1_101:
	ret;

}


// ===== COMPILED SASS (sm_100) =====

	.target	sm_100

	.elftype	@"ET_EXEC"


//--------------------- .note.nv.tkinfo           --------------------------
	.section	.note.nv.tkinfo,"",@"SHT_NOTE"
	.sectionflags	@"SHF_NOTE_NV_TKINFO"
	.tkinfo
        /*0018*/ 	.word	0x00000002
        /*0030*/ 	.string	""
        /*0030*/ 	.string	"ptxas"
        /*0030*/ 	.string	"Cuda compilation tools, release 13.0, V13.0.88"
        /*0030*/ 	.string	"Build cuda_13.0.r13.0/compiler.36424714_0"
        /*0030*/ 	.string	"-arch sm_100 -m 64 "



//--------------------- .note.nv.cuinfo           --------------------------
	.section	.note.nv.cuinfo,"",@"SHT_NOTE"
	.sectionflags	@"SHF_NOTE_NV_CUINFO"
        /*0018*/ 	.short	0x0002
        /*001a*/ 	.short	0x0064
        /*001c*/ 	.short	0x0082
	.zero		2


//--------------------- .nv.info                  --------------------------
	.section	.nv.info,"",@"SHT_CUDA_INFO"
	.align	4


	//----- nvinfo : EIATTR_REGCOUNT
	.align		4
        /*0000*/ 	.byte	0x04, 0x2f
        /*0002*/ 	.short	(.L_11 - .L_10)
	.align		4
.L_10:
        /*0004*/ 	.word	index@(_Z21init_random_generatorP17curandStateXORWOW)
        /*0008*/ 	.word	0x0000001f


	//----- nvinfo : EIATTR_FRAME_SIZE
	.align		4
.L_11:
        /*000c*/ 	.byte	0x04, 0x11
        /*000e*/ 	.short	(.L_13 - .L_12)
	.align		4
.L_12:
        /*0010*/ 	.word	index@(_Z21init_random_generatorP17curandStateXORWOW)
        /*0014*/ 	.word	0x00000000


	//----- nvinfo : EIATTR_REGCOUNT
	.align		4
.L_13:
        /*0018*/ 	.byte	0x04, 0x2f
        /*001a*/ 	.short	(.L_15 - .L_14)
	.align		4
.L_14:
        /*001c*/ 	.word	index@(_Z6markovPiP17curandStateXORWOWifS_S_S_S_S_S_S_S_S_S_S_S_S_S_S_S_)
        /*0020*/ 	.word	0x0000001e


	//----- nvinfo : EIATTR_FRAME_SIZE
	.align		4
.L_15:
        /*0024*/ 	.byte	0x04, 0x11
        /*0026*/ 	.short	(.L_17 - .L_16)
	.align		4
.L_16:
        /*0028*/ 	.word	index@($__internal_0_$__cuda_sm3x_div_rn_noftz_f32_slowpath)
        /*002c*/ 	.word	0x00000000


	//----- nvinfo : EIATTR_FRAME_SIZE
	.align		4
.L_17:
        /*0030*/ 	.byte	0x04, 0x11
        /*0032*/ 	.short	(.L_19 - .L_18)
	.align		4
.L_18:
        /*0034*/ 	.word	index@(_Z6markovPiP17curandStateXORWOWifS_S_S_S_S_S_S_S_S_S_S_S_S_S_S_S_)
        /*0038*/ 	.word	0x00000000


	//----- nvinfo : EIATTR_MIN_STACK_SIZE
	.align		4
.L_19:
        /*003c*/ 	.byte	0x04, 0x12
        /*003e*/ 	.short	(.L_21 - .L_20)
	.align		4
.L_20:
        /*0040*/ 	.word	index@(_Z6markovPiP17curandStateXORWOWifS_S_S_S_S_S_S_S_S_S_S_S_S_S_S_S_)
        /*0044*/ 	.word	0x00000000


	//----- nvinfo : EIATTR_MIN_STACK_SIZE
	.align		4
.L_21:
        /*0048*/ 	.byte	0x04, 0x12
        /*004a*/ 	.short	(.L_23 - .L_22)
	.align		4
.L_22:
        /*004c*/ 	.word	index@(_Z21init_random_generatorP17curandStateXORWOW)
        /*0050*/ 	.word	0x00000000
.L_23:


//--------------------- .nv.compat                --------------------------
	.section	.nv.compat,"",@"SHT_CUDA_COMPAT_INFO"
	.align	4
        /*0000*/ 	.byte	0x02, 0x09, 0x00, 0x00, 0x02, 0x02, 0x01, 0x00, 0x02, 0x05, 0x05, 0x00, 0x03, 0x07, 0x01, 0x01
        /*0010*/ 	.byte	0x02, 0x03, 0x00, 0x00, 0x02, 0x06, 0x01, 0x00, 0x04, 0x0b, 0x08, 0x00, 0x01, 0x00, 0x00, 0x00
        /*0020*/ 	.byte	0x00, 0x00, 0x00, 0x00


//--------------------- .nv.info._Z6markovPiP17curandStateXORWOWifS_S_S_S_S_S_S_S_S_S_S_S_S_S_S_S_ --------------------------
	.section	.nv.info._Z6markovPiP17curandStateXORWOWifS_S_S_S_S_S_S_S_S_S_S_S_S_S_S_S_,"",@"SHT_CUDA_INFO"
	.sectionflags	@""
	.align	4


	//----- nvinfo : EIATTR_CUDA_API_VERSION
	.align		4
        /*0000*/ 	.byte	0x04, 0x37
        /*0002*/ 	.short	(.L_25 - .L_24)
.L_24:
        /*0004*/ 	.word	0x00000082


	//----- nvinfo : EIATTR_KPARAM_INFO
	.align		4
.L_25:
        /*0008*/ 	.byte	0x04, 0x17
        /*000a*/ 	.short	(.L_27 - .L_26)
.L_26:
        /*000c*/ 	.word	0x00000000
        /*0010*/ 	.short	0x0013
        /*0012*/ 	.short	0x0090
        /*0014*/ 	.byte	0x00, 0xf5, 0x21, 0x00


	//----- nvinfo : EIATTR_KPARAM_INFO
	.align		4
.L_27:
        /*0018*/ 	.byte	0x04, 0x17
        /*001a*/ 	.short	(.L_29 - .L_28)
.L_28:
        /*001c*/ 	.word	0x00000000
        /*0020*/ 	.short	0x0012
        /*0022*/ 	.short	0x0088
        /*0024*/ 	.byte	0x00, 0xf5, 0x21, 0x00


	//----- nvinfo : EIATTR_KPARAM_INFO
	.align		4
.L_29:
        /*0028*/ 	.byte	0x04, 0x17
        /*002a*/ 	.short	(.L_31 - .L_30)
.L_30:
        /*002c*/ 	.word	0x00000000
        /*0030*/ 	.short	0x0011
        /*0032*/ 	.short	0x0080
        /*0034*/ 	.byte	0x00, 0xf5, 0x21, 0x00


	//----- nvinfo : EIATTR_KPARAM_INFO
	.align		4
.L_31:
        /*0038*/ 	.byte	0x04, 0x17
        /*003a*/ 	.short	(.L_33 - .L_32)
.L_32:
        /*003c*/ 	.word	0x00000000
        /*0040*/ 	.short	0x0010
        /*0042*/ 	.short	0x0078
        /*0044*/ 	.byte	0x00, 0xf5, 0x21, 0x00


	//----- nvinfo : EIATTR_KPARAM_INFO
	.align		4
.L_33:
        /*0048*/ 	.byte	0x04, 0x17
        /*004a*/ 	.short	(.L_35 - .L_34)
.L_34:
        /*004c*/ 	.word	0x00000000
        /*0050*/ 	.short	0x000f
        /*0052*/ 	.short	0x0070
        /*0054*/ 	.byte	0x00, 0xf5, 0x21, 0x00


	//----- nvinfo : EIATTR_KPARAM_INFO
	.align		4
.L_35:
        /*0058*/ 	.byte	0x04, 0x17
        /*005a*/ 	.short	(.L_37 - .L_36)
.L_36:
        /*005c*/ 	.word	0x00000000
        /*0060*/ 	.short	0x000e
        /*0062*/ 	.short	0x0068
        /*0064*/ 	.byte	0x00, 0xf5, 0x21, 0x00


	//----- nvinfo : EIATTR_KPARAM_INFO
	.align		4
.L_37:
        /*0068*/ 	.byte	0x04, 0x17
        /*006a*/ 	.short	(.L_39 - .L_38)
.L_38:
        /*006c*/ 	.word	0x00000000
        /*0070*/ 	.short	0x000d
        /*0072*/ 	.short	0x0060
        /*0074*/ 	.byte	0x00, 0xf5, 0x21, 0x00


	//----- nvinfo : EIATTR_KPARAM_INFO
	.align		4
.L_39:
        /*0078*/ 	.byte	0x04, 0x17
        /*007a*/ 	.short	(.L_41 - .L_40)
.L_40:
        /*007c*/ 	.word	0x00000000
        /*0080*/ 	.short	0x000c
        /*0082*/ 	.short	0x0058
        /*0084*/ 	.byte	0x00, 0xf5, 0x21, 0x00


	//----- nvinfo : EIATTR_KPARAM_INFO
	.align		4
.L_41:
        /*0088*/ 	.byte	0x04, 0x17
        /*008a*/ 	.short	(.L_43 - .L_42)
.L_42:
        /*008c*/ 	.word	0x00000000
        /*0090*/ 	.short	0x000b
        /*0092*/ 	.short	0x0050
        /*0094*/ 	.byte	0x00, 0xf5, 0x21, 0x00


	//----- nvinfo : EIATTR_KPARAM_INFO
	.align		4
.L_43:
        /*0098*/ 	.byte	0x04, 0x17
        /*009a*/ 	.short	(.L_45 - .L_44)
.L_44:
        /*009c*/ 	.word	0x00000000
        /*00a0*/ 	.short	0x000a
        /*00a2*/ 	.short	0x0048
        /*00a4*/ 	.byte	0x00, 0xf5, 0x21, 0x00


	//----- nvinfo : EIATTR_KPARAM_INFO
	.align		4
.L_45:
        /*00a8*/ 	.byte	0x04, 0x17
        /*00aa*/ 	.short	(.L_47 - .L_46)
.L_46:
        /*00ac*/ 	.word	0x00000000
        /*00b0*/ 	.short	0x0009
        /*00b2*/ 	.short	0x0040
        /*00b4*/ 	.byte	0x00, 0xf5, 0x21, 0x00


	//----- nvinfo : EIATTR_KPARAM_INFO
	.align		4
.L_47:
        /*00b8*/ 	.byte	0x04, 0x17
        /*00ba*/ 	.short	(.L_49 - .L_48)
.L_48:
        /*00bc*/ 	.word	0x00000000
        /*00c0*/ 	.short	0x0008
        /*00c2*/ 	.short	0x0038
        /*00c4*/ 	.byte	0x00, 0xf5, 0x21, 0x00


	//----- nvinfo : EIATTR_KPARAM_INFO
	.align		4
.L_49:
        /*00c8*/ 	.byte	0x04, 0x17
        /*00ca*/ 	.short	(.L_51 - .L_50)
.L_50:
        /*00cc*/ 	.word	0x00000000
        /*00d0*/ 	.short	0x0007
        /*00d2*/ 	.short	0x0030
        /*00d4*/ 	.byte	0x00, 0xf5, 0x21, 0x00


	//----- nvinfo : EIATTR_KPARAM_INFO
	.align		4
.L_51:
        /*00d8*/ 	.byte	0x04, 0x17
        /*00da*/ 	.short	(.L_53 - .L_52)
.L_52:
        /*00dc*/ 	.word	0x00000000
        /*00e0*/ 	.short	0x0006
        /*00e2*/ 	.short	0x0028
        /*00e4*/ 	.byte	0x00, 0xf5, 0x21, 0x00


	//----- nvinfo : EIATTR_KPARAM_INFO
	.align		4
.L_53:
        /*00e8*/ 	.byte	0x04, 0x17
        /*00ea*/ 	.short	(.L_55 - .L_54)
.L_54:
        /*00ec*/ 	.word	0x00000000
        /*00f0*/ 	.short	0x0005
        /*00f2*/ 	.short	0x0020
        /*00f4*/ 	.byte	0x00, 0xf5, 0x21, 0x00


	//----- nvinfo : EIATTR_KPARAM_INFO
	.align		4
.L_55:
        /*00f8*/ 	.byte	0x04, 0x17
        /*00fa*/ 	.short	(.L_57 - .L_56)
.L_56:
        /*00fc*/ 	.word	0x00000000
        /*0100*/ 	.short	0x0004
        /*0102*/ 	.short	0x0018
        /*0104*/ 	.byte	0x00, 0xf5, 0x21, 0x00


	//----- nvinfo : EIATTR_KPARAM_INFO
	.align		4
.L_57:
        /*0108*/ 	.byte	0x04, 0x17
        /*010a*/ 	.short	(.L_59 - .L_58)
.L_58:
        /*010c*/ 	.word	0x00000000
        /*0110*/ 	.short	0x0003
        /*0112*/ 	.short	0x0014
        /*0114*/ 	.byte	0x00, 0xf0, 0x11, 0x00


	//----- nvinfo : EIATTR_KPARAM_INFO
	.align		4
.L_59:
        /*0118*/ 	.byte	0x04, 0x17
        /*011a*/ 	.short	(.L_61 - .L_60)
.L_60:
        /*011c*/ 	.word	0x00000000
        /*0120*/ 	.short	0x0002
        /*0122*/ 	.short	0x0010
        /*0124*/ 	.byte	0x00, 0xf0, 0x11, 0x00


	//----- nvinfo : EIATTR_KPARAM_INFO
	.align		4
.L_61:
        /*0128*/ 	.byte	0x04, 0x17
        /*012a*/ 	.short	(.L_63 - .L_62)
.L_62:
        /*012c*/ 	.word	0x00000000
        /*0130*/ 	.short	0x0001
        /*0132*/ 	.short	0x0008
        /*0134*/ 	.byte	0x00, 0xf5, 0x21, 0x00


	//----- nvinfo : EIATTR_KPARAM_INFO
	.align		4
.L_63:
        /*0138*/ 	.byte	0x04, 0x17
        /*013a*/ 	.short	(.L_65 - .L_64)
.L_64:
        /*013c*/ 	.word	0x00000000
        /*0140*/ 	.short	0x0000
        /*0142*/ 	.short	0x0000
        /*0144*/ 	.byte	0x00, 0xf5, 0x21, 0x00


	//----- nvinfo : EIATTR_SPARSE_MMA_MASK
	.align		4
.L_65:
        /*0148*/ 	.byte	0x03, 0x50
        /*014a*/ 	.short	0x0000


	//----- nvinfo : EIATTR_MAXREG_COUNT
	.align		4
        /*014c*/ 	.byte	0x03, 0x1b
        /*014e*/ 	.short	0x00ff


	//----- nvinfo : EIATTR_MERCURY_ISA_VERSION
	.align		4
        /*0150*/ 	.byte	0x03, 0x5f
        /*0152*/ 	.short	0x0101


	//----- nvinfo : EIATTR_VRC_CTA_INIT_COUNT
	.align		4
        /*0154*/ 	.byte	0x02, 0x4a
	.zero		1
	.zero		1


	//----- nvinfo : EIATTR_EXIT_INSTR_OFFSETS
	.align		4
        /*0158*/ 	.byte	0x04, 0x1c
        /*015a*/ 	.short	(.L_67 - .L_66)


	//   ....[0]....
.L_66:
        /*015c*/ 	.word	0x00000150


	//   ....[1]....
        /*0160*/ 	.word	0x00004a60


	//----- nvinfo : EIATTR_INDIRECT_BRANCH_TARGETS
	.align		4
.L_67:
        /*0164*/ 	.byte	0x04, 0x34
        /*0166*/ 	.short	(.L_69 - .L_68)


	//   ....[0]....
.L_68:
        /*0168*/ 	.word	.L_x_49@srel
        /*016c*/ 	.short	0x0
        /*016e*/ 	.short	0x0
        /*0170*/ 	.word	0x4
        /*0174*/ 	.word	.L_x_50@srel
        /*0178*/ 	.word	.L_x_51@srel
        /*017c*/ 	.word	.L_x_52@srel
        /*0180*/ 	.word	.L_x_24@srel


	//   ....[1]....
        /*0184*/ 	.word	.L_x_54@srel
        /*0188*/ 	.short	0x0
        /*018a*/ 	.short	0x0
        /*018c*/ 	.word	0x3
        /*0190*/ 	.word	.L_x_55@srel
        /*0194*/ 	.word	.L_x_56@srel
        /*0198*/ 	.word	.L_x_24@srel


	//   ....[2]....
        /*019c*/ 	.word	.L_x_58@srel
        /*01a0*/ 	.short	0x0
        /*01a2*/ 	.short	0x0
        /*01a4*/ 	.word	0x3
        /*01a8*/ 	.word	.L_x_59@srel
        /*01ac*/ 	.word	.L_x_60@srel
        /*01b0*/ 	.word	.L_x_24@srel


	//   ....[3]....
        /*01b4*/ 	.word	.L_x_62@srel
        /*01b8*/ 	.short	0x0
        /*01ba*/ 	.short	0x0
        /*01bc*/ 	.word	0x3
        /*01c0*/ 	.word	.L_x_63@srel
        /*01c4*/ 	.word	.L_x_64@srel
        /*01c8*/ 	.word	.L_x_24@srel


	//   ....[4]....
        /*01cc*/ 	.word	.L_x_66@srel
        /*01d0*/ 	.short	0x0
        /*01d2*/ 	.short	0x0
        /*01d4*/ 	.word	0x3
        /*01d8*/ 	.word	.L_x_67@srel
        /*01dc*/ 	.word	.L_x_68@srel
        /*01e0*/ 	.word	.L_x_24@srel


	//   ....[5]....
        /*01e4*/ 	.word	.L_x_70@srel
        /*01e8*/ 	.short	0x0
        /*01ea*/ 	.short	0x0
        /*01ec*/ 	.word	0x3
        /*01f0*/ 	.word	.L_x_71@srel
        /*01f4*/ 	.word	.L_x_72@srel
        /*01f8*/ 	.word	.L_x_24@srel


	//   ....[6]....
        /*01fc*/ 	.word	.L_x_74@srel
        /*0200*/ 	.short	0x0
        /*0202*/ 	.short	0x0
        /*0204*/ 	.word	0x3
        /*0208*/ 	.word	.L_x_75@srel
        /*020c*/ 	.word	.L_x_76@srel
        /*0210*/ 	.word	.L_x_24@srel


	//----- nvinfo : EIATTR_CRS_STACK_SIZE
	.align		4
.L_69:
        /*0214*/ 	.byte	0x04, 0x1e
        /*0216*/ 	.short	(.L_71 - .L_70)
.L_70:
        /*0218*/ 	.word	0x00000000


	//----- nvinfo : EIATTR_CBANK_PARAM_SIZE
	.align		4
.L_71:
        /*021c*/ 	.byte	0x03, 0x19
        /*021e*/ 	.short	0x0098


	//----- nvinfo : EIATTR_PARAM_CBANK
	.align		4
        /*0220*/ 	.byte	0x04, 0x0a
        /*0222*/ 	.short	(.L_73 - .L_72)
	.align		4
.L_72:
        /*0224*/ 	.word	index@(.nv.constant0._Z6markovPiP17curandStateXORWOWifS_S_S_S_S_S_S_S_S_S_S_S_S_S_S_S_)
        /*0228*/ 	.short	0x0380
        /*022a*/ 	.short	0x0098


	//----- nvinfo : EIATTR_SW_WAR
	.align		4
.L_73:
        /*022c*/ 	.byte	0x04, 0x36
        /*022e*/ 	.short	(.L_75 - .L_74)
.L_74:
        /*0230*/ 	.word	0x00000008
.L_75:


//--------------------- .nv.info._Z21init_random_generatorP17curandStateXORWOW --------------------------
	.section	.nv.info._Z21init_random_generatorP17curandStateXORWOW,"",@"SHT_CUDA_INFO"
	.sectionflags	@""
	.align	4


	//----- nvinfo : EIATTR_CUDA_API_VERSION
	.align		4
        /*0000*/ 	.byte	0x04, 0x37
        /*0002*/ 	.short	(.L_77 - .L_76)
.L_76:
        /*0004*/ 	.word	0x00000082


	//----- nvinfo : EIATTR_KPARAM_INFO
	.align		4
.L_77:
        /*0008*/ 	.byte	0x04, 0x17
        /*000a*/ 	.short	(.L_79 - .L_78)
.L_78:
        /*000c*/ 	.word	0x00000000
        /*0010*/ 	.short	0x0000
        /*0012*/ 	.short	0x0000
        /*0014*/ 	.byte	0x00, 0xf5, 0x21, 0x00


	//----- nvinfo : EIATTR_SPARSE_MMA_MASK
	.align		4
.L_79:
        /*0018*/ 	.byte	0x03, 0x50
        /*001a*/ 	.short	0x0000


	//----- nvinfo : EIATTR_MAXREG_COUNT
	.align		4
        /*001c*/ 	.byte	0x03, 0x1b
        /*001e*/ 	.short	0x00ff


	//----- nvinfo : EIATTR_MERCURY_ISA_VERSION
	.align		4
        /*0020*/ 	.byte	0x03, 0x5f
        /*0022*/ 	.short	0x0101


	//----- nvinfo : EIATTR_VRC_CTA_INIT_COUNT
	.align		4
        /*0024*/ 	.byte	0x02, 0x4a
	.zero		1
	.zero		1


	//----- nvinfo : EIATTR_EXIT_INSTR_OFFSETS
	.align		4
        /*0028*/ 	.byte	0x04, 0x1c
        /*002a*/ 	.short	(.L_81 - .L_80)


	//   ....[0]....
.L_80:
        /*002c*/ 	.word	0x00000e80


	//----- nvinfo : EIATTR_CRS_STACK_SIZE
	.align		4
.L_81:
        /*0030*/ 	.byte	0x04, 0x1e
        /*0032*/ 	.short	(.L_83 - .L_82)
.L_82:
        /*0034*/ 	.word	0x00000000


	//----- nvinfo : EIATTR_CBANK_PARAM_SIZE
	.align		4
.L_83:
        /*0038*/ 	.byte	0x03, 0x19
        /*003a*/ 	.short	0x0008


	//----- nvinfo : EIATTR_PARAM_CBANK
	.align		4
        /*003c*/ 	.byte	0x04, 0x0a
        /*003e*/ 	.short	(.L_85 - .L_84)
	.align		4
.L_84:
        /*0040*/ 	.word	index@(.nv.constant0._Z21init_random_generatorP17curandStateXORWOW)
        /*0044*/ 	.short	0x0380
        /*0046*/ 	.short	0x0008


	//----- nvinfo : EIATTR_SW_WAR
	.align		4
.L_85:
        /*0048*/ 	.byte	0x04, 0x36
        /*004a*/ 	.short	(.L_87 - .L_86)
.L_86:
        /*004c*/ 	.word	0x00000008
.L_87:


//--------------------- .nv.callgraph             --------------------------
	.section	.nv.callgraph,"",@"SHT_CUDA_CALLGRAPH"
	.align	4
	.sectionentsize	8
	.align		4
        /*0000*/ 	.word	0x00000000
	.align		4
        /*0004*/ 	.word	0xffffffff
	.align		4
        /*0008*/ 	.word	0x00000000
	.align		4
        /*000c*/ 	.word	0xfffffffe
	.align		4
        /*0010*/ 	.word	0x00000000
	.align		4
        /*0014*/ 	.word	0xfffffffd
	.align		4
        /*0018*/ 	.word	0x00000000
	.align		4
        /*001c*/ 	.word	0xfffffffc


//--------------------- .nv.constant4             --------------------------
	.section	.nv.constant4,"a",@progbits
	.align	8
	.align		8
.nv.constant4:
        /*0000*/ 	.dword	precalc_xorwow_matrix
	.align		8
        /*0008*/ 	.dword	precalc_xorwow_offset_matrix
	.align		8
        /*0010*/ 	.dword	mrg32k3aM1
	.align		8
        /*0018*/ 	.dword	mrg32k3aM2
	.align		8
        /*0020*/ 	.dword	mrg32k3aM1SubSeq
	.align		8
        /*0028*/ 	.dword	mrg32k3aM2SubSeq
	.align		8
        /*0030*/ 	.dword	mrg32k3aM1Seq
	.align		8
        /*0038*/ 	.dword	mrg32k3aM2Seq


//--------------------- .nv.constant3             --------------------------
	.section	.nv.constant3,"a",@progbits
	.align	8
.nv.constant3:
	.type		__cr_lgamma_table,@object
	.size		__cr_lgamma_table,(d_mask - __cr_lgamma_table)
__cr_lgamma_table:
        /*0000*/ 	.byte	0x00, 0x00, 0x00, 0x00, 0x00, 0x00, 0x00, 0x00, 0x00, 0x00, 0x00, 0x00, 0x00, 0x00, 0x00, 0x00
        /*0010*/ 	.byte	0xef, 0x39, 0xfa, 0xfe, 0x42, 0x2e, 0xe6, 0x3f, 0x02, 0x20, 0x2a, 0xfa, 0x0b, 0xab, 0xfc, 0x3f
        /*0020*/ 	.byte	0xf9, 0x2c, 0x92, 0x7c, 0xa7, 0x6c, 0x09, 0x40, 0xc9, 0x79, 0x44, 0x3c, 0x64, 0x26, 0x13, 0x40
        /*0030*/ 	.byte	0xca, 0x01, 0xcf, 0x3a, 0x27, 0x51, 0x1a, 0x40, 0x30, 0xcc, 0x2d, 0xf3, 0xe1, 0x0c, 0x21, 0x40
        /*0040*/ 	.byte	0x0d, 0xb7, 0xfc, 0x82, 0x8e, 0x35, 0x25, 0x40
	.type		d_mask,@object
	.size		d_mask,(.L_9 - d_mask)
d_mask:
	.zero		324
.L_9:


//--------------------- .nv.constant2._Z6markovPiP17curandStateXORWOWifS_S_S_S_S_S_S_S_S_S_S_S_S_S_S_S_ --------------------------
	.section	.nv.constant2._Z6markovPiP17curandStateXORWOWifS_S_S_S_S_S_S_S_S_S_S_S_S_S_S_S_,"a",@progbits
	.sectionflags	@""
	.align	4
.nv.constant2._Z6markovPiP17curandStateXORWOWifS_S_S_S_S_S_S_S_S_S_S_S_S_S_S_S_:
        /*0000*/ 	.byte	0x80, 0x40, 0x00, 0x00, 0xf0, 0x40, 0x00, 0x00, 0x10, 0x40, 0x00, 0x00, 0xb0, 0x49, 0x00, 0x00
        /*0010*/ 	.byte	0x60, 0x42, 0x00, 0x00, 0xf0, 0x41, 0x00, 0x00, 0xb0, 0x49, 0x00, 0x00, 0xb0, 0x43, 0x00, 0x00
        /*0020*/ 	.byte	0x40, 0x43, 0x00, 0x00, 0xb0, 0x49, 0x00, 0x00, 0x40, 0x45, 0x00, 0x00, 0xd0, 0x44, 0x00, 0x00
        /*0030*/ 	.byte	0xb0, 0x49, 0x00, 0x00, 0x90, 0x46, 0x00, 0x00, 0x20, 0x46, 0x00, 0x00, 0xb0, 0x49, 0x00, 0x00
        /*0040*/ 	.byte	0x00, 0x48, 0x00, 0x00, 0x90, 0x47, 0x00, 0x00, 0xb0, 0x49, 0x00, 0x00, 0x50, 0x49, 0x00, 0x00
        /*0050*/ 	.byte	0xe0, 0x48, 0x00, 0x00, 0xb0, 0x49, 0x00, 0x00


//--------------------- .text._Z6markovPiP17curandStateXORWOWifS_S_S_S_S_S_S_S_S_S_S_S_S_S_S_S_ --------------------------
	.section	.text._Z6markovPiP17curandStateXORWOWifS_S_S_S_S_S_S_S_S_S_S_S_S_S_S_S_,"ax",@progbits
	.align	128
        .global         _Z6markovPiP17curandStateXORWOWifS_S_S_S_S_S_S_S_S_S_S_S_S_S_S_S_
        .type           _Z6markovPiP17curandStateXORWOWifS_S_S_S_S_S_S_S_S_S_S_S_S_S_S_S_,@function
        .size           _Z6markovPiP17curandStateXORWOWifS_S_S_S_S_S_S_S_S_S_S_S_S_S_S_S_,(.L_x_78 - _Z6markovPiP17curandStateXORWOWifS_S_S_S_S_S_S_S_S_S_S_S_S_S_S_S_)
        .other          _Z6markovPiP17curandStateXORWOWifS_S_S_S_S_S_S_S_S_S_S_S_S_S_S_S_,@"STO_CUDA_ENTRY STV_DEFAULT"
_Z6markovPiP17curandStateXORWOWifS_S_S_S_S_S_S_S_S_S_S_S_S_S_S_S_:
.text._Z6markovPiP17curandStateXORWOWifS_S_S_S_S_S_S_S_S_S_S_S_S_S_S_S_:
[----:B------:R-:W-:Y:S01]  /*0000*/  LDC R1, c[0x0][0x37c] ;  /* 0x0000df00ff017b82 */ /* 0x000fe20000000800 */
[----:B------:R-:W0:Y:S07]  /*0010*/  S2R R7, SR_TID.X ;  /* 0x0000000000077919 */ /* 0x000e2e0000002100 */
[----:B------:R-:W1:Y:S01]  /*0020*/  LDC.64 R2, c[0x0][0x380] ;  /* 0x0000e000ff027b82 */ /* 0x000e620000000a00 */
[----:B------:R-:W2:Y:S01]  /*0030*/  LDCU.64 UR14, c[0x0][0x358] ;  /* 0x00006b00ff0e77ac */ /* 0x000ea20008000a00 */
[----:B------:R-:W0:Y:S02]  /*0040*/  S2R R9, SR_TID.Y ;  /* 0x0000000000097919 */ /* 0x000e240000002200 */
[----:B0-----:R-:W-:-:S04]  /*0050*/  IMAD R5, R9, 0x9, R7 ;  /* 0x0000000909057824 */ /* 0x001fc800078e0207 */
[----:B-1----:R-:W-:-:S06]  /*0060*/  IMAD.WIDE.U32 R2, R5, 0x4, R2 ;  /* 0x0000000405027825 */ /* 0x002fcc00078e0002 */
[----:B--2---:R-:W2:Y:S01]  /*0070*/  LDG.E R2, desc[UR14][R2.64] ;  /* 0x0000000e02027981 */ /* 0x004ea2000c1e1900 */
[----:B------:R-:W0:Y:S01]  /*0080*/  LDCU UR7, c[0x0][0x360] ;  /* 0x00006c00ff0777ac */ /* 0x000e220008000800 */
[----:B------:R-:W-:Y:S01]  /*0090*/  S2UR UR4, SR_CTAID.X ;  /* 0x00000000000479c3 */ /* 0x000fe20000002500 */
[----:B------:R-:W-:Y:S01]  /*00a0*/  MOV R0, 0x400 ;  /* 0x0000040000007802 */ /* 0x000fe20000000f00 */
[----:B------:R-:W1:Y:S01]  /*00b0*/  S2R R5, SR_CgaCtaId ;  /* 0x0000000000057919 */ /* 0x000e620000008800 */
[----:B------:R-:W3:Y:S05]  /*00c0*/  LDCU UR6, c[0x0][0x390] ;  /* 0x00007200ff0677ac */ /* 0x000eea0008000800 */
[----:B------:R-:W4:Y:S01]  /*00d0*/  S2UR UR5, SR_CTAID.Y ;  /* 0x00000000000579c3 */ /* 0x000f220000002600 */
[----:B-1----:R-:W-:Y:S01]  /*00e0*/  LEA R4, R5, R0, 0x18 ;  /* 0x0000000005047211 */ /* 0x002fe200078ec0ff */
[----:B0-----:R-:W-:Y:S01]  /*00f0*/  IMAD R0, R7, UR7, RZ ;  /* 0x0000000707007c24 */ /* 0x001fe2000f8e02ff */
[----:B----4-:R-:W-:-:S03]  /*0100*/  UIMAD UR7, UR7, UR4, UR5 ;  /* 0x00000004070772a4 */ /* 0x010fc6000f8e0205 */
[----:B------:R-:W-:Y:S01]  /*0110*/  IMAD R4, R7, 0x24, R4 ;  /* 0x0000002407047824 */ /* 0x000fe200078e0204 */
[----:B------:R-:W-:-:S03]  /*0120*/  LOP3.LUT P0, RZ, R0, R9, RZ, 0xfc, !PT ;  /* 0x0000000900ff7212 */ /* 0x000fc6000780fcff */
[----:B------:R-:W-:-:S05]  /*0130*/  IMAD R5, R9, 0x4, R4 ;  /* 0x0000000409057824 */ /* 0x000fca00078e0204 */
[----:B--2---:R0:W-:Y:S05]  /*0140*/  STS [R5], R2 ;  /* 0x0000000205007388 */ /* 0x0041ea0000000800 */
[----:B---3--:R-:W-:Y:S05]  /*0150*/  @P0 EXIT ;  /* 0x000000000000094d */ /* 0x008fea0003800000 */
[----:B------:R-:W1:Y:S02]  /*0160*/  LDCU.64 UR8, c[0x0][0x388] ;  /* 0x00007100ff0877ac */ /* 0x000e640008000a00 */
[----:B-1----:R-:W-:-:S06]  /*0170*/  UIMAD.WIDE UR8, UR7, 0x30, UR8 ;  /* 0x00000030070878a5 */ /* 0x002fcc000f8e0208 */
[----:B------:R-:W-:Y:S02]  /*0180*/  IMAD.U32 R4, RZ, RZ, UR8 ;  /* 0x00000008ff047e24 */ /* 0x000fe4000f8e00ff */
[----:B0-----:R-:W-:Y:S02]  /*0190*/  IMAD.U32 R5, RZ, RZ, UR9 ;  /* 0x00000009ff057e24 */ /* 0x001fe4000f8e00ff */
[----:B------:R-:W-:Y:S02]  /*01a0*/  IMAD.U32 R14, RZ, RZ, UR8 ;  /* 0x00000008ff0e7e24 */ /* 0x000fe4000f8e00ff */
[----:B------:R-:W-:Y:S02]  /*01b0*/  IMAD.U32 R15, RZ, RZ, UR9 ;  /* 0x00000009ff0f7e24 */ /* 0x000fe4000f8e00ff */
[----:B------:R-:W-:Y:S01]  /*01c0*/  IMAD.U32 R12, RZ, RZ, UR8 ;  /* 0x00000008ff0c7e24 */ /* 0x000fe2000f8e00ff */
[----:B------:R-:W5:Y:S01]  /*01d0*/  LDG.E.64 R4, desc[UR14][R4.64] ;  /* 0x0000000e04047981 */ /* 0x000f62000c1e1b00 */
[----:B------:R-:W-:-:S03]  /*01e0*/  IMAD.U32 R13, RZ, RZ, UR9 ;  /* 0x00000009ff0d7e24 */ /* 0x000fc6000f8e00ff */
[----:B------:R-:W5:Y:S04]  /*01f0*/  LDG.E.64 R14, desc[UR14][R14.64+0x8] ;  /* 0x0000080e0e0e7981 */ /* 0x000f68000c1e1b00 */
[----:B------:R-:W5:Y:S01]  /*0200*/  LDG.E.64 R12, desc[UR14][R12.64+0x10] ;  /* 0x0000100e0c0c7981 */ /* 0x000f62000c1e1b00 */
[----:B------:R-:W-:-:S07]  /*0210*/  IMAD.MOV.U32 R2, RZ, RZ, RZ ;  /* 0x000000ffff027224 */ /* 0x000fce00078e00ff */
.L_x_21:
[----:B-----5:R-:W-:Y:S01]  /*0220*/  SHF.R.U32.HI R0, RZ, 0x2, R5 ;  /* 0x00000002ff007819 */ /* 0x020fe20000011605 */
[----:B------:R-:W-:Y:S01]  /*0230*/  IMAD.SHL.U32 R3, R13, 0x10, RZ ;  /* 0x000000100d037824 */ /* 0x000fe200078e00ff */
[----:B------:R-:W-:Y:S01]  /*0240*/  SHF.R.U32.HI R7, RZ, 0x2, R14 ;  /* 0x00000002ff077819 */ /* 0x000fe2000001160e */
[----:B------:R-:W-:Y:S01]  /*0250*/  UMOV UR11, UR6 ;  /* 0x00000006000b7c82 */ /* 0x000fe20008000000 */
[----:B------:R-:W-:Y:S02]  /*0260*/  LOP3.LUT R0, R0, R5, RZ, 0x3c, !PT ;  /* 0x0000000500007212 */ /* 0x000fe400078e3cff */
[----:B------:R-:W-:-:S03]  /*0270*/  LOP3.LUT R14, R7, R14, RZ, 0x3c, !PT ;  /* 0x0000000e070e7212 */ /* 0x000fc600078e3cff */
[----:B------:R-:W-:-:S05]  /*0280*/  IMAD.SHL.U32 R5, R0, 0x2, RZ ;  /* 0x0000000200057824 */ /* 0x000fca00078e00ff */
[----:B------:R-:W-:-:S04]  /*0290*/  LOP3.LUT R0, R0, R5, R3, 0x96, !PT ;  /* 0x0000000500007212 */ /* 0x000fc800078e9603 */
[----:B------:R-:W-:Y:S01]  /*02a0*/  LOP3.LUT R7, R0, R13, RZ, 0x3c, !PT ;  /* 0x0000000d00077212 */ /* 0x000fe200078e3cff */
[----:B------:R-:W-:-:S03]  /*02b0*/  IMAD.SHL.U32 R0, R14, 0x2, RZ ;  /* 0x000000020e007824 */ /* 0x000fc600078e00ff */
[----:B------:R-:W-:-:S04]  /*02c0*/  SHF.L.U32 R3, R7, 0x4, RZ ;  /* 0x0000000407037819 */ /* 0x000fc800000006ff */
[----:B------:R-:W-:Y:S01]  /*02d0*/  LOP3.LUT R14, R14, R0, R3, 0x96, !PT ;  /* 0x000000000e0e7212 */ /* 0x000fe200078e9603 */
[----:B------:R-:W-:Y:S01]  /*02e0*/  IMAD.MOV.U32 R0, RZ, RZ, 0x2f800000 ;  /* 0x2f800000ff007424 */ /* 0x000fe200078e00ff */
[C---:B------:R-:W-:Y:S01]  /*02f0*/  IADD3 R3, PT, PT, R4.reuse, 0x587c5, R7 ;  /* 0x000587c504037810 */ /* 0x040fe20007ffe007 */
[----:B------:R-:W-:Y:S01]  /*0300*/  VIADD R4, R4, 0xb0f8a ;  /* 0x000b0f8a04047836 */ /* 0x000fe20000000000 */
[----:B------:R-:W-:Y:S02]  /*0310*/  LOP3.LUT R9, R14, R7, RZ, 0x3c, !PT ;  /* 0x000000070e097212 */ /* 0x000fe400078e3cff */
[----:B------:R-:W-:-:S03]  /*0320*/  I2FP.F32.U32 R3, R3 ;  /* 0x0000000300037245 */ /* 0x000fc60000201000 */
[----:B------:R-:W-:Y:S02]  /*0330*/  IMAD.IADD R5, R9, 0x1, R4 ;  /* 0x0000000109057824 */ /* 0x000fe400078e0204 */
[----:B------:R-:W-:-:S03]  /*0340*/  FFMA R6, R3, R0, 1.1641532182693481445e-10 ;  /* 0x2f00000003067423 */ /* 0x000fc60000000000 */
[----:B------:R-:W-:Y:S01]  /*0350*/  I2FP.F32.U32 R5, R5 ;  /* 0x0000000500057245 */ /* 0x000fe20000201000 */
[----:B------:R-:W0:Y:S04]  /*0360*/  F2F.F64.F32 R10, R6 ;  /* 0x00000006000a7310 */ /* 0x000e280000201800 */
[----:B------:R-:W-:-:S04]  /*0370*/  FFMA R8, R5, R0, 1.1641532182693481445e-10 ;  /* 0x2f00000005087423 */ /* 0x000fc80000000000 */
[----:B------:R-:W1:Y:S01]  /*0380*/  F2F.F64.F32 R16, R8 ;  /* 0x0000000800107310 */ /* 0x000e620000201800 */
[----:B0-----:R-:W-:-:S07]  /*0390*/  DMUL R10, R10, 3 ;  /* 0x400800000a0a7828 */ /* 0x001fce0000000000 */
[----:B------:R0:W2:Y:S01]  /*03a0*/  F2I.F64.TRUNC R3, R10 ;  /* 0x0000000a00037311 */ /* 0x0000a2000030d100 */
[----:B-1----:R-:W-:-:S07]  /*03b0*/  DMUL R16, R16, 3 ;  /* 0x4008000010107828 */ /* 0x002fce0000000000 */
[----:B------:R0:W1:Y:S04]  /*03c0*/  F2I.F64.TRUNC R5, R16 ;  /* 0x0000001000057311 */ /* 0x000068000030d100 */
.L_x_0:
[----:B------:R-:W-:Y:S01]  /*03d0*/  SHF.R.U32.HI R6, RZ, 0x2, R15 ;  /* 0x00000002ff067819 */ /* 0x000fe2000001160f */
[----:B0-----:R-:W-:Y:S02]  /*03e0*/  IMAD.SHL.U32 R11, R9, 0x10, RZ ;  /* 0x00000010090b7824 */ /* 0x001fe400078e00ff */
[----:B------:R-:W-:Y:S01]  /*03f0*/  IMAD.MOV.U32 R14, RZ, RZ, 0x48 ;  /* 0x00000048ff0e7424 */ /* 0x000fe200078e00ff */
[----:B------:R-:W-:Y:S02]  /*0400*/  LOP3.LUT R6, R6, R15, RZ, 0x3c, !PT ;  /* 0x0000000f06067212 */ /* 0x000fe400078e3cff */
[----:B------:R-:W-:-:S03]  /*0410*/  SHF.R.U32.HI R15, RZ, 0x2, R12 ;  /* 0x00000002ff0f7819 */ /* 0x000fc6000001160c */
[----:B------:R-:W-:Y:S01]  /*0420*/  IMAD.SHL.U32 R8, R6, 0x2, RZ ;  /* 0x0000000206087824 */ /* 0x000fe200078e00ff */
[----:B------:R-:W-:-:S04]  /*0430*/  LOP3.LUT R15, R15, R12, RZ, 0x3c, !PT ;  /* 0x0000000c0f0f7212 */ /* 0x000fc800078e3cff */
[----:B------:R-:W-:Y:S01]  /*0440*/  LOP3.LUT R6, R6, R8, R11, 0x96, !PT ;  /* 0x0000000806067212 */ /* 0x000fe200078e960b */
[----:B------:R-:W-:Y:S02]  /*0450*/  IMAD.MOV.U32 R8, RZ, RZ, R7 ;  /* 0x000000ffff087224 */ /* 0x000fe400078e0007 */
[----:B------:R-:W-:Y:S01]  /*0460*/  IMAD.SHL.U32 R11, R15, 0x2, RZ ;  /* 0x000000020f0b7824 */ /* 0x000fe200078e00ff */
[----:B------:R-:W-:Y:S01]  /*0470*/  LOP3.LUT R7, R6, R9, RZ, 0x3c, !PT ;  /* 0x0000000906077212 */ /* 0x000fe200078e3cff */
[----:B------:R-:W-:-:S03]  /*0480*/  IMAD.MOV.U32 R12, RZ, RZ, R8 ;  /* 0x000000ffff0c7224 */ /* 0x000fc600078e0008 */
[C---:B------:R-:W-:Y:S01]  /*0490*/  IADD3 R6, PT, PT, R4.reuse, 0x587c5, R7 ;  /* 0x000587c504067810 */ /* 0x040fe20007ffe007 */
[----:B------:R-:W-:Y:S02]  /*04a0*/  IMAD.SHL.U32 R10, R7, 0x10, RZ ;  /* 0x00000010070a7824 */ /* 0x000fe400078e00ff */
[----:B------:R-:W-:-:S03]  /*04b0*/  VIADD R4, R4, 0xb0f8a ;  /* 0x000b0f8a04047836 */ /* 0x000fc60000000000 */
[----:B------:R-:W-:Y:S02]  /*04c0*/  LOP3.LUT R10, R15, R11, R10, 0x96, !PT ;  /* 0x0000000b0f0a7212 */ /* 0x000fe400078e960a */
[----:B------:R-:W-:Y:S02]  /*04d0*/  I2FP.F32.U32 R11, R6 ;  /* 0x00000006000b7245 */ /* 0x000fe40000201000 */
[----:B------:R-:W-:-:S03]  /*04e0*/  LOP3.LUT R17, R10, R7, RZ, 0x3c, !PT ;  /* 0x000000070a117212 */ /* 0x000fc600078e3cff */
[----:B------:R-:W-:Y:S02]  /*04f0*/  FFMA R11, R11, R0, 1.1641532182693481445e-10 ;  /* 0x2f0000000b0b7423 */ /* 0x000fe40000000000 */
[----:B------:R-:W-:Y:S02]  /*0500*/  IMAD.IADD R10, R4, 0x1, R17 ;  /* 0x00000001040a7824 */ /* 0x000fe400078e0211 */
[----:B------:R-:W-:-:S03]  /*0510*/  FMUL R6, R11, 3 ;  /* 0x404000000b067820 */ /* 0x000fc60000400000 */
[----:B------:R-:W-:-:S03]  /*0520*/  I2FP.F32.U32 R11, R10 ;  /* 0x0000000a000b7245 */ /* 0x000fc60000201000 */
[----:B------:R-:W2:Y:S02]  /*0530*/  F2I.TRUNC.NTZ R6, R6 ;  /* 0x0000000600067305 */ /* 0x000ea4000020f100 */
[----:B------:R-:W-:-:S04]  /*0540*/  FFMA R11, R11, R0, 1.1641532182693481445e-10 ;  /* 0x2f0000000b0b7423 */ /* 0x000fc80000000000 */
[----:B------:R-:W-:-:S06]  /*0550*/  FMUL R10, R11, 3 ;  /* 0x404000000b0a7820 */ /* 0x000fcc0000400000 */
[----:B------:R-:W1:Y:S01]  /*0560*/  F2I.TRUNC.NTZ R10, R10 ;  /* 0x0000000a000a7305 */ /* 0x000e62000020f100 */
[----:B--2---:R-:W-:Y:S02]  /*0570*/  IMAD R11, R3, 0x3, R6 ;  /* 0x00000003030b7824 */ /* 0x004fe400078e0206 */
[----:B-1----:R-:W-:-:S04]  /*0580*/  IMAD R16, R5, 0x3, R10 ;  /* 0x0000000305107824 */ /* 0x002fc800078e020a */
[----:B------:R-:W-:-:S05]  /*0590*/  IMAD R15, R16, 0x9, R11 ;  /* 0x00000009100f7824 */ /* 0x000fca00078e020b */
[----:B------:R-:W-:Y:S01]  /*05a0*/  LEA R18, R15, R14, 0x2 ;  /* 0x0000000e0f127211 */ /* 0x000fe200078e10ff */
[----:B------:R-:W-:Y:S02]  /*05b0*/  IMAD.MOV.U32 R15, RZ, RZ, R13 ;  /* 0x000000ffff0f7224 */ /* 0x000fe400078e000d */
[----:B------:R-:W-:Y:S02]  /*05c0*/  IMAD.MOV.U32 R13, RZ, RZ, R9 ;  /* 0x000000ffff0d7224 */ /* 0x000fe400078e0009 */
[----:B------:R-:W-:Y:S01]  /*05d0*/  IMAD.MOV.U32 R9, RZ, RZ, R17 ;  /* 0x000000ffff097224 */ /* 0x000fe200078e0011 */
[----:B------:R-:W0:Y:S02]  /*05e0*/  LDC R18, c[0x3][R18] ;  /* 0x00c0000012127b82 */ /* 0x000e240000000800 */
[----:B0-----:R-:W-:-:S13]  /*05f0*/  ISETP.NE.AND P0, PT, R18, 0x1, PT ;  /* 0x000000011200780c */ /* 0x001fda0003f05270 */
[----:B------:R-:W-:Y:S05]  /*0600*/  @!P0 BRA `(.L_x_0) ;  /* 0xfffffffc00708947 */ /* 0x000fea000383ffff */
[----:B------:R-:W-:Y:S02]  /*0610*/  IMAD.MOV.U32 R12, RZ, RZ, R15 ;  /* 0x000000ffff0c7224 */ /* 0x000fe400078e000f */
[----:B------:R-:W-:Y:S02]  /*0620*/  IMAD.MOV.U32 R6, RZ, RZ, R13 ;  /* 0x000000ffff067224 */ /* 0x000fe400078e000d */
[----:B------:R-:W-:-:S07]  /*0630*/  IMAD.MOV.U32 R15, RZ, RZ, R8 ;  /* 0x000000ffff0f7224 */ /* 0x000fce00078e0008 */
.L_x_1:
[----:B------:R-:W-:Y:S01]  /*0640*/  SHF.R.U32.HI R13, RZ, 0x2, R12 ;  /* 0x00000002ff0d7819 */ /* 0x000fe2000001160c */
[----:B------:R-:W-:-:S03]  /*0650*/  IMAD.SHL.U32 R10, R9, 0x10, RZ ;  /* 0x00000010090a7824 */ /* 0x000fc600078e00ff */
[----:B------:R-:W-:Y:S02]  /*0660*/  LOP3.LUT R13, R13, R12, RZ, 0x3c, !PT ;  /* 0x0000000c0d0d7212 */ /* 0x000fe400078e3cff */
[----:B------:R-:W-:-:S03]  /*0670*/  SHF.R.U32.HI R12, RZ, 0x2, R15 ;  /* 0x00000002ff0c7819 */ /* 0x000fc6000001160f */
[----:B------:R-:W-:-:S05]  /*0680*/  IMAD.SHL.U32 R8, R13, 0x2, RZ ;  /* 0x000000020d087824 */ /* 0x000fca00078e00ff */
[----:B------:R-:W-:Y:S01]  /*0690*/  LOP3.LUT R10, R13, R8, R10, 0x96, !PT ;  /* 0x000000080d0a7212 */ /* 0x000fe200078e960a */
[----:B------:R-:W-:Y:S01]  /*06a0*/  IMAD.MOV.U32 R8, RZ, RZ, R7 ;  /* 0x000000ffff087224 */ /* 0x000fe200078e0007 */
[----:B------:R-:W-:Y:S02]  /*06b0*/  LOP3.LUT R13, R12, R15, RZ, 0x3c, !PT ;  /* 0x0000000f0c0d7212 */ /* 0x000fe400078e3cff */
[----:B------:R-:W-:-:S03]  /*06c0*/  LOP3.LUT R7, R10, R9, RZ, 0x3c, !PT ;  /* 0x000000090a077212 */ /* 0x000fc600078e3cff */
[----:B------:R-:W-:Y:S01]  /*06d0*/  IMAD.SHL.U32 R15, R13, 0x2, RZ ;  /* 0x000000020d0f7824 */ /* 0x000fe200078e00ff */
[----:B------:R-:W-:Y:S02]  /*06e0*/  SHF.L.U32 R10, R7, 0x4, RZ ;  /* 0x00000004070a7819 */ /* 0x000fe400000006ff */
[C---:B------:R-:W-:Y:S02]  /*06f0*/  IADD3 R12, PT, PT, R4.reuse, 0x587c5, R7 ;  /* 0x000587c5040c7810 */ /* 0x040fe40007ffe007 */
[----:B------:R-:W-:Y:S01]  /*0700*/  LOP3.LUT R18, R13, R15, R10, 0x96, !PT ;  /* 0x0000000f0d127212 */ /* 0x000fe200078e960a */
[----:B------:R-:W-:Y:S01]  /*0710*/  IMAD.MOV.U32 R10, RZ, RZ, R4 ;  /* 0x000000ffff0a7224 */ /* 0x000fe200078e0004 */
[----:B------:R-:W-:Y:S01]  /*0720*/  I2FP.F32.U32 R15, R12 ;  /* 0x0000000c000f7245 */ /* 0x000fe20000201000 */
[----:B------:R-:W-:Y:S01]  /*0730*/  VIADD R4, R4, 0xb0f8a ;  /* 0x000b0f8a04047836 */ /* 0x000fe20000000000 */
[----:B------:R-:W-:-:S03]  /*0740*/  LOP3.LUT R13, R18, R7, RZ, 0x3c, !PT ;  /* 0x00000007120d7212 */ /* 0x000fc600078e3cff */
[----:B------:R-:W-:Y:S02]  /*0750*/  FFMA R15, R15, R0, 1.1641532182693481445e-10 ;  /* 0x2f0000000f0f7423 */ /* 0x000fe40000000000 */
[----:B------:R-:W-:Y:S02]  /*0760*/  IMAD.IADD R12, R13, 0x1, R4 ;  /* 0x000000010d0c7824 */ /* 0x000fe400078e0204 */
[----:B------:R-:W-:-:S03]  /*0770*/  FMUL R15, R15, 3 ;  /* 0x404000000f0f7820 */ /* 0x000fc60000400000 */
[----:B------:R-:W-:Y:S02]  /*0780*/  I2FP.F32.U32 R17, R12 ;  /* 0x0000000c00117245 */ /* 0x000fe40000201000 */
[----:B------:R0:W1:Y:S03]  /*0790*/  F2I.TRUNC.NTZ R12, R15 ;  /* 0x0000000f000c7305 */ /* 0x000066000020f100 */
[----:B------:R-:W-:-:S04]  /*07a0*/  FFMA R17, R17, R0, 1.1641532182693481445e-10 ;  /* 0x2f00000011117423 */ /* 0x000fc80000000000 */
[----:B------:R-:W-:Y:S01]  /*07b0*/  FMUL R17, R17, 3 ;  /* 0x4040000011117820 */ /* 0x000fe20000400000 */
[----:B0-----:R-:W-:-:S03]  /*07c0*/  IMAD.MOV.U32 R15, RZ, RZ, R8 ;  /* 0x000000ffff0f7224 */ /* 0x001fc600078e0008 */
[----:B------:R-:W0:Y:S01]  /*07d0*/  F2I.TRUNC.NTZ R18, R17 ;  /* 0x0000001100127305 */ /* 0x000e22000020f100 */
[----:B-1----:R-:W-:Y:S02]  /*07e0*/  IMAD R21, R3, 0x3, R12 ;  /* 0x0000000303157824 */ /* 0x002fe400078e020c */
[----:B------:R-:W-:Y:S02]  /*07f0*/  IMAD.MOV.U32 R12, RZ, RZ, R6 ;  /* 0x000000ffff0c7224 */ /* 0x000fe400078e0006 */
[----:B------:R-:W-:Y:S02]  /*0800*/  IMAD.MOV.U32 R6, RZ, RZ, R9 ;  /* 0x000000ffff067224 */ /* 0x000fe400078e0009 */
[----:B------:R-:W-:Y:S02]  /*0810*/  IMAD.MOV.U32 R9, RZ, RZ, R13 ;  /* 0x000000ffff097224 */ /* 0x000fe400078e000d */
[----:B0-----:R-:W-:-:S04]  /*0820*/  IMAD R18, R5, 0x3, R18 ;  /* 0x0000000305127824 */ /* 0x001fc800078e0212 */
[----:B------:R-:W-:-:S04]  /*0830*/  IMAD R19, R18, 0x9, R21 ;  /* 0x0000000912137824 */ /* 0x000fc800078e0215 */
[----:B------:R-:W-:-:S06]  /*0840*/  IMAD R19, R19, 0x4, R14 ;  /* 0x0000000413137824 */ /* 0x000fcc00078e020e */
[----:B------:R-:W0:Y:S02]  /*0850*/  LDC R19, c[0x3][R19] ;  /* 0x00c0000013137b82 */ /* 0x000e240000000800 */
[----:B0-----:R-:W-:-:S13]  /*0860*/  ISETP.NE.AND P0, PT, R19, 0x1, PT ;  /* 0x000000011300780c */ /* 0x001fda0003f05270 */
[----:B------:R-:W-:Y:S05]  /*0870*/  @!P0 BRA `(.L_x_1) ;  /* 0xfffffffc00708947 */ /* 0x000fea000383ffff */
[----:B------:R-:W0:Y:S01]  /*0880*/  S2R R3, SR_CgaCtaId ;  /* 0x0000000000037919 */ /* 0x000e220000008800 */
[----:B------:R-:W-:Y:S01]  /*0890*/  MOV R0, 0x400 ;  /* 0x0000040000007802 */ /* 0x000fe20000000f00 */
[----:B------:R-:W-:-:S03]  /*08a0*/  UMOV UR4, URZ ;  /* 0x000000ff00047c82 */ /* 0x000fc60008000000 */
[----:B0-----:R-:W-:-:S05]  /*08b0*/  LEA R0, R3, R0, 0x18 ;  /* 0x0000000003007211 */ /* 0x001fca00078ec0ff */
[--C-:B------:R-:W-:Y:S02]  /*08c0*/  IMAD R5, R21, 0x24, R0.reuse ;  /* 0x0000002415057824 */ /* 0x100fe400078e0200 */
[----:B------:R-:W-:Y:S02]  /*08d0*/  IMAD R3, R11, 0x24, R0 ;  /* 0x000000240b037824 */ /* 0x000fe400078e0200 */
[----:B------:R-:W-:Y:S01]  /*08e0*/  IMAD R11, R18, 0x4, R5 ;  /* 0x00000004120b7824 */ /* 0x000fe200078e0205 */
[----:B------:R-:W-:Y:S01]  /*08f0*/  MOV R5, R12 ;  /* 0x0000000c00057202 */ /* 0x000fe20000000f00 */
[----:B------:R-:W-:Y:S02]  /*0900*/  IMAD R16, R16, 0x4, R3 ;  /* 0x0000000410107824 */ /* 0x000fe400078e0203 */
[----:B------:R-:W-:Y:S01]  /*0910*/  IMAD.MOV.U32 R3, RZ, RZ, RZ ;  /* 0x000000ffff037224 */ /* 0x000fe200078e00ff */
[----:B------:R-:W0:Y:S04]  /*0920*/  LDS R13, [R11] ;  /* 0x000000000b0d7984 */ /* 0x000e280000000800 */
[----:B------:R-:W1:Y:S04]  /*0930*/  LDS R17, [R16] ;  /* 0x0000000010117984 */ /* 0x000e680000000800 */
[----:B0-----:R0:W-:Y:S04]  /*0940*/  STS [R16], R13 ;  /* 0x0000000d10007388 */ /* 0x0011e80000000800 */
[----:B-1----:R0:W-:Y:S02]  /*0950*/  STS [R11], R17 ;  /* 0x000000110b007388 */ /* 0x0021e40000000800 */
.L_x_18:
[----:B------:R-:W-:Y:S01]  /*0960*/  IMAD R14, R3, 0x24, R0 ;  /* 0x00000024030e7824 */ /* 0x000fe200078e0200 */
[----:B------:R-:W-:-:S04]  /*0970*/  UMOV UR5, 0xffffffff ;  /* 0xffffffff00057882 */ /* 0x000fc80000000000 */
[----:B------:R-:W1:Y:S02]  /*0980*/  LDS R18, [R14] ;  /* 0x000000000e127984 */ /* 0x000e640000000800 */
[----:B-1----:R-:W-:-:S13]  /*0990*/  ISETP.NE.AND P0, PT, R18, RZ, PT ;  /* 0x000000ff1200720c */ /* 0x002fda0003f05270 */
[----:B------:R-:W-:Y:S05]  /*09a0*/  @!P0 BRA `(.L_x_2) ;  /* 0x0000001400e88947 */ /* 0x000fea0003800000 */
[----:B------:R-:W1:Y:S01]  /*09b0*/  LDS R19, [R14+0x4] ;  /* 0x000004000e137984 */ /* 0x000e620000000800 */
[----:B------:R-:W-:Y:S02]  /*09c0*/  IMAD.SHL.U32 R18, R18, 0x4, RZ ;  /* 0x0000000412127824 */ /* 0x000fe400078e00ff */
[----:B------:R-:W-:Y:S02]  /*09d0*/  HFMA2 R24, -RZ, RZ, 0, 2.98023223876953125e-07 ;  /* 0x00000005ff187431 */ /* 0x000fe400000001ff */
[----:B------:R-:W-:Y:S02]  /*09e0*/  IMAD.MOV.U32 R26, RZ, RZ, 0x3 ;  /* 0x00000003ff1a7424 */ /* 0x000fe400078e00ff */
[----:B0-----:R-:W-:Y:S01]  /*09f0*/  IMAD.MOV.U32 R13, RZ, RZ, 0x1 ;  /* 0x00000001ff0d7424 */ /* 0x001fe200078e00ff */
[C---:B------:R-:W-:Y:S01]  /*0a00*/  ISETP.EQ.AND P5, PT, R18.reuse, 0x4, PT ;  /* 0x000000041200780c */ /* 0x040fe20003fa2270 */
[----:B------:R-:W-:Y:S01]  /*0a10*/  IMAD.MOV.U32 R12, RZ, RZ, 0x2 ;  /* 0x00000002ff0c7424 */ /* 0x000fe200078e00ff */
        /* <DEDUP_REMOVED lines=10> */
[----:B------:R-:W-:Y:S01]  /*0ac0*/  ISETP.EQ.AND P4, PT, R18, 0x1c, PT ;  /* 0x0000001c1200780c */ /* 0x000fe20003f82270 */
[----:B------:R-:W-:-:S02]  /*0ad0*/  @P5 IMAD.MOV.U32 R15, RZ, RZ, 0x1 ;  /* 0x00000001ff0f5424 */ /* 0x000fc400078e00ff */
[----:B------:R-:W-:Y:S02]  /*0ae0*/  @P6 IMAD.MOV.U32 R15, RZ, RZ, 0x2 ;  /* 0x00000002ff0f6424 */ /* 0x000fe400078e00ff */
[----:B------:R-:W-:Y:S02]  /*0af0*/  @P0 IMAD.MOV.U32 R15, RZ, RZ, 0x3 ;  /* 0x00000003ff0f0424 */ /* 0x000fe400078e00ff */
[----:B------:R-:W-:Y:S02]  /*0b00*/  @P0 IMAD.MOV.U32 R26, RZ, RZ, RZ ;  /* 0x000000ffff1a0224 */ /* 0x000fe400078e00ff */
[----:B------:R-:W-:Y:S01]  /*0b10*/  @P5 IMAD.MOV.U32 R13, RZ, RZ, RZ ;  /* 0x000000ffff0d5224 */ /* 0x000fe200078e00ff */
[C---:B------:R-:W-:Y:S01]  /*0b20*/  ISETP.EQ.AND P5, PT, R18.reuse, 0x20, PT ;  /* 0x000000201200780c */ /* 0x040fe20003fa2270 */
[----:B------:R-:W-:Y:S01]  /*0b30*/  @P6 IMAD.MOV.U32 R12, RZ, RZ, RZ ;  /* 0x000000ffff0c6224 */ /* 0x000fe200078e00ff */
[----:B------:R-:W-:Y:S01]  /*0b40*/  ISETP.EQ.AND P6, PT, R18, 0x24, PT ;  /* 0x000000241200780c */ /* 0x000fe20003fc2270 */
[----:B------:R-:W-:-:S02]  /*0b50*/  @P1 IMAD.MOV.U32 R15, RZ, RZ, 0x4 ;  /* 0x00000004ff0f1424 */ /* 0x000fc400078e00ff */
[----:B------:R-:W-:Y:S02]  /*0b60*/  @P2 IMAD.MOV.U32 R15, RZ, RZ, 0x5 ;  /* 0x00000005ff0f2424 */ /* 0x000fe400078e00ff */
[----:B------:R-:W-:Y:S02]  /*0b70*/  @P3 IMAD.MOV.U32 R15, RZ, RZ, 0x6 ;  /* 0x00000006ff0f3424 */ /* 0x000fe400078e00ff */
[----:B------:R-:W-:Y:S02]  /*0b80*/  @P4 IMAD.MOV.U32 R15, RZ, RZ, 0x7 ;  /* 0x00000007ff0f4424 */ /* 0x000fe400078e00ff */
[----:B------:R-:W-:Y:S01]  /*0b90*/  @P1 IMAD.MOV.U32 R25, RZ, RZ, RZ ;  /* 0x000000ffff191224 */ /* 0x000fe200078e00ff */
[----:B-1----:R-:W-:Y:S01]  /*0ba0*/  ISETP.NE.AND P0, PT, R19, RZ, PT ;  /* 0x000000ff1300720c */ /* 0x002fe20003f05270 */
[----:B------:R-:W-:Y:S01]  /*0bb0*/  @P2 IMAD.MOV.U32 R24, RZ, RZ, RZ ;  /* 0x000000ffff182224 */ /* 0x000fe200078e00ff */
[----:B------:R-:W-:Y:S01]  /*0bc0*/  @P5 MOV R15, 0x8 ;  /* 0x00000008000f5802 */ /* 0x000fe20000000f00 */
[----:B------:R-:W-:-:S02]  /*0bd0*/  @P3 IMAD.MOV.U32 R23, RZ, RZ, RZ ;  /* 0x000000ffff173224 */ /* 0x000fc400078e00ff */
[----:B------:R-:W-:Y:S02]  /*0be0*/  @P4 IMAD.MOV.U32 R22, RZ, RZ, RZ ;  /* 0x000000ffff164224 */ /* 0x000fe400078e00ff */
[----:B------:R-:W-:Y:S02]  /*0bf0*/  @P5 IMAD.MOV.U32 R21, RZ, RZ, RZ ;  /* 0x000000ffff155224 */ /* 0x000fe400078e00ff */
[----:B------:R-:W-:Y:S02]  /*0c00*/  @P6 IMAD.MOV.U32 R20, RZ, RZ, RZ ;  /* 0x000000ffff146224 */ /* 0x000fe400078e00ff */
[----:B------:R-:W-:Y:S02]  /*0c10*/  @P6 IMAD.MOV.U32 R15, RZ, RZ, 0x9 ;  /* 0x00000009ff0f6424 */ /* 0x000fe400078e00ff */
[----:B------:R-:W-:Y:S05]  /*0c20*/  @!P0 BRA `(.L_x_2) ;  /* 0x0000001400488947 */ /* 0x000fea0003800000 */
[----:B------:R-:W-:Y:S01]  /*0c30*/  IMAD.SHL.U32 R18, R19, 0x4, RZ ;  /* 0x0000000413127824 */ /* 0x000fe200078e00ff */
[----:B------:R-:W-:-:S04]  /*0c40*/  ISETP.NE.AND P5, PT, R15, RZ, PT ;  /* 0x000000ff0f00720c */ /* 0x000fc80003fa5270 */
[C---:B------:R-:W-:Y:S02]  /*0c50*/  ISETP.EQ.AND P0, PT, R18.reuse, 0x4, PT ;  /* 0x000000041200780c */ /* 0x040fe40003f02270 */
[C---:B------:R-:W-:Y:S02]  /*0c60*/  ISETP.EQ.AND P1, PT, R18.reuse, 0x8, PT ;  /* 0x000000081200780c */ /* 0x040fe40003f22270 */
[C---:B------:R-:W-:Y:S02]  /*0c70*/  ISETP.EQ.AND P2, PT, R18.reuse, 0xc, PT ;  /* 0x0000000c1200780c */ /* 0x040fe40003f42270 */
[----:B------:R-:W-:Y:S02]  /*0c80*/  ISETP.EQ.AND P3, PT, R18, 0x10, PT ;  /* 0x000000101200780c */ /* 0x000fe40003f62270 */
[----:B------:R-:W-:Y:S02]  /*0c90*/  P2R R19, PR, RZ, 0x1 ;  /* 0x00000001ff137803 */ /* 0x000fe40000000000 */
[----:B------:R-:W-:-:S02]  /*0ca0*/  P2R R27, PR, RZ, 0x2 ;  /* 0x00000002ff1b7803 */ /* 0x000fc40000000000 */
[----:B------:R-:W-:Y:S01]  /*0cb0*/  P2R R27, PR, RZ, 0x4 ;  /* 0x00000004ff1b7803 */ /* 0x000fe20000000000 */
[----:B------:R-:W-:Y:S01]  /*0cc0*/  @P0 IMAD.MOV.U32 R19, RZ, RZ, R13 ;  /* 0x000000ffff130224 */ /* 0x000fe200078e000d */
[C---:B------:R-:W-:Y:S01]  /*0cd0*/  ISETP.EQ.AND P0, PT, R18.reuse, 0x14, PT ;  /* 0x000000141200780c */ /* 0x040fe20003f02270 */
[----:B------:R-:W-:Y:S01]  /*0ce0*/  @P1 IMAD.MOV.U32 R19, RZ, RZ, R12 ;  /* 0x000000ffff131224 */ /* 0x000fe200078e000c */
[C---:B------:R-:W-:Y:S01]  /*0cf0*/  ISETP.EQ.AND P1, PT, R18.reuse, 0x18, PT ;  /* 0x000000181200780c */ /* 0x040fe20003f22270 */
[----:B------:R-:W-:Y:S01]  /*0d00*/  @P2 IMAD.MOV.U32 R19, RZ, RZ, R26 ;  /* 0x000000ffff132224 */ /* 0x000fe200078e001a */
[----:B------:R-:W-:Y:S01]  /*0d10*/  P2R R27, PR, RZ, 0x8 ;  /* 0x00000008ff1b7803 */ /* 0x000fe20000000000 */
[----:B------:R-:W-:Y:S01]  /*0d20*/  @P3 IMAD.MOV.U32 R19, RZ, RZ, R25 ;  /* 0x000000ffff133224 */ /* 0x000fe200078e0019 */
[C---:B------:R-:W-:Y:S02]  /*0d30*/  ISETP.EQ.AND P2, PT, R18.reuse, 0x1c, PT ;  /* 0x0000001c1200780c */ /* 0x040fe40003f42270 */
[----:B------:R-:W-:-:S02]  /*0d40*/  ISETP.EQ.AND P3, PT, R18, 0x20, PT ;  /* 0x000000201200780c */ /* 0x000fc40003f62270 */
[----:B------:R-:W-:Y:S02]  /*0d50*/  ISETP.EQ.AND P4, PT, R18, 0x24, PT ;  /* 0x000000241200780c */ /* 0x000fe40003f82270 */
[----:B------:R-:W-:Y:S01]  /*0d60*/  SEL R15, RZ, 0x1, !P5 ;  /* 0x00000001ff0f7807 */ /* 0x000fe20006800000 */
[----:B------:R-:W-:Y:S02]  /*0d70*/  @P0 IMAD.MOV.U32 R19, RZ, RZ, R24 ;  /* 0x000000ffff130224 */ /* 0x000fe400078e0018 */
[----:B------:R-:W-:-:S04]  /*0d80*/  @P1 IMAD.MOV.U32 R19, RZ, RZ, R23 ;  /* 0x000000ffff131224 */ /* 0x000fc800078e0017 */
[----:B------:R-:W-:Y:S02]  /*0d90*/  @P2 MOV R19, R22 ;  /* 0x0000001600132202 */ /* 0x000fe40000000f00 */
[----:B------:R-:W-:Y:S02]  /*0da0*/  @P3 IMAD.MOV.U32 R19, RZ, RZ, R21 ;  /* 0x000000ffff133224 */ /* 0x000fe400078e0015 */
[----:B------:R-:W-:-:S05]  /*0db0*/  @P4 IMAD.MOV.U32 R19, RZ, RZ, R20 ;  /* 0x000000ffff134224 */ /* 0x000fca00078e0014 */
[----:B------:R-:W-:-:S13]  /*0dc0*/  ISETP.NE.AND P6, PT, R19, RZ, PT ;  /* 0x000000ff1300720c */ /* 0x000fda0003fc5270 */
[----:B------:R-:W-:Y:S05]  /*0dd0*/  @!P6 BRA `(.L_x_3) ;  /* 0x000000000054e947 */ /* 0x000fea0003800000 */
[----:B------:R-:W-:Y:S01]  /*0de0*/  P2R R15, PR, RZ, 0x8 ;  /* 0x00000008ff0f7803 */ /* 0x000fe20000000000 */
[----:B------:R-:W-:Y:S01]  /*0df0*/  @P0 IMAD.MOV.U32 R24, RZ, RZ, RZ ;  /* 0x000000ffff180224 */ /* 0x000fe200078e00ff */
[----:B------:R-:W-:Y:S01]  /*0e00*/  P2R R19, PR, RZ, 0x10 ;  /* 0x00000010ff137803 */ /* 0x000fe20000000000 */
[----:B------:R-:W-:Y:S01]  /*0e10*/  @P1 IMAD.MOV.U32 R23, RZ, RZ, RZ ;  /* 0x000000ffff171224 */ /* 0x000fe200078e00ff */
[C---:B------:R-:W-:Y:S01]  /*0e20*/  ISETP.EQ.AND P3, PT, R18.reuse, 0x4, PT ;  /* 0x000000041200780c */ /* 0x040fe20003f62270 */
[----:B------:R-:W-:Y:S01]  /*0e30*/  @P2 IMAD.MOV.U32 R22, RZ, RZ, RZ ;  /* 0x000000ffff162224 */ /* 0x000fe200078e00ff */
[C---:B------:R-:W-:Y:S02]  /*0e40*/  ISETP.EQ.AND P4, PT, R18.reuse, 0x8, PT ;  /* 0x000000081200780c */ /* 0x040fe40003f82270 */
[----:B------:R-:W-:Y:S02]  /*0e50*/  P2R R27, PR, RZ, 0x20 ;  /* 0x00000020ff1b7803 */ /* 0x000fe40000000000 */
[----:B------:R-:W-:-:S02]  /*0e60*/  ISETP.EQ.AND P5, PT, R18, 0xc, PT ;  /* 0x0000000c1200780c */ /* 0x000fc40003fa2270 */
[----:B------:R-:W-:-:S05]  /*0e70*/  ISETP.EQ.AND P6, PT, R18, 0x10, PT ;  /* 0x000000101200780c */ /* 0x000fca0003fc2270 */
[----:B------:R-:W-:Y:S01]  /*0e80*/  @P3 IMAD.MOV.U32 R13, RZ, RZ, RZ ;  /* 0x000000ffff0d3224 */ /* 0x000fe200078e00ff */
[----:B------:R-:W-:Y:S01]  /*0e90*/  ISETP.NE.AND P3, PT, R15, RZ, PT ;  /* 0x000000ff0f00720c */ /* 0x000fe20003f65270 */
[----:B------:R-:W-:Y:S01]  /*0ea0*/  @P4 IMAD.MOV.U32 R12, RZ, RZ, RZ ;  /* 0x000000ffff0c4224 */ /* 0x000fe200078e00ff */
[----:B------:R-:W-:Y:S01]  /*0eb0*/  ISETP.NE.AND P4, PT, R19, RZ, PT ;  /* 0x000000ff1300720c */ /* 0x000fe20003f85270 */
[----:B------:R-:W-:Y:S02]  /*0ec0*/  IMAD.MOV.U32 R15, RZ, RZ, 0x2 ;  /* 0x00000002ff0f7424 */ /* 0x000fe400078e00ff */
[----:B------:R-:W-:Y:S01]  /*0ed0*/  @P5 IMAD.MOV.U32 R26, RZ, RZ, RZ ;  /* 0x000000ffff1a5224 */ /* 0x000fe200078e00ff */
[----:B------:R-:W-:Y:S01]  /*0ee0*/  ISETP.NE.AND P5, PT, R27, RZ, PT ;  /* 0x000000ff1b00720c */ /* 0x000fe20003fa5270 */
[----:B------:R-:W-:-:S03]  /*0ef0*/  @P6 IMAD.MOV.U32 R25, RZ, RZ, RZ ;  /* 0x000000ffff196224 */ /* 0x000fc600078e00ff */
[----:B------:R-:W-:-:S03]  /*0f00*/  SEL R15, R15, 0x1, P5 ;  /* 0x000000010f0f7807 */ /* 0x000fc60002800000 */
[----:B------:R-:W-:Y:S02]  /*0f10*/  @P3 IMAD.MOV.U32 R21, RZ, RZ, RZ ;  /* 0x000000ffff153224 */ /* 0x000fe400078e00ff */
[----:B------:R-:W-:-:S07]  /*0f20*/  @P4 MOV R20, RZ ;  /* 0x000000ff00144202 */ /* 0x000fce0000000f00 */
.L_x_3:
[----:B------:R-:W0:Y:S02]  /*0f30*/  LDS R18, [R14+0x8] ;  /* 0x000008000e127984 */ /* 0x000e240000000800 */
[----:B0-----:R-:W-:-:S13]  /*0f40*/  ISETP.NE.AND P0, PT, R18, RZ, PT ;  /* 0x000000ff1200720c */ /* 0x001fda0003f05270 */
[----:B------:R-:W-:Y:S05]  /*0f50*/  @!P0 BRA `(.L_x_2) ;  /* 0x00000010007c8947 */ /* 0x000fea0003800000 */
[----:B------:R-:W-:-:S05]  /*0f60*/  IMAD.SHL.U32 R18, R18, 0x4, RZ ;  /* 0x0000000412127824 */ /* 0x000fca00078e00ff */
[C---:B------:R-:W-:Y:S02]  /*0f70*/  ISETP.EQ.AND P1, PT, R18.reuse, 0x4, PT ;  /* 0x000000041200780c */ /* 0x040fe40003f22270 */
[C---:B------:R-:W-:Y:S02]  /*0f80*/  ISETP.EQ.AND P2, PT, R18.reuse, 0x8, PT ;  /* 0x000000081200780c */ /* 0x040fe40003f42270 */
[C---:B------:R-:W-:Y:S02]  /*0f90*/  ISETP.EQ.AND P3, PT, R18.reuse, 0xc, PT ;  /* 0x0000000c1200780c */ /* 0x040fe40003f62270 */
[----:B------:R-:W-:Y:S02]  /*0fa0*/  P2R R19, PR, RZ, 0x2 ;  /* 0x00000002ff137803 */ /* 0x000fe40000000000 */
[----:B------:R-:W-:Y:S02]  /*0fb0*/  ISETP.EQ.AND P0, PT, R18, 0x10, PT ;  /* 0x000000101200780c */ /* 0x000fe40003f02270 */
[----:B------:R-:W-:-:S02]  /*0fc0*/  P2R R27, PR, RZ, 0x4 ;  /* 0x00000004ff1b7803 */ /* 0x000fc40000000000 */
[----:B------:R-:W-:Y:S01]  /*0fd0*/  P2R R27, PR, RZ, 0x8 ;  /* 0x00000008ff1b7803 */ /* 0x000fe20000000000 */
[----:B------:R-:W-:Y:S01]  /*0fe0*/  @P1 IMAD.MOV.U32 R19, RZ, RZ, R13 ;  /* 0x000000ffff131224 */ /* 0x000fe200078e000d */
[C---:B------:R-:W-:Y:S01]  /*0ff0*/  ISETP.EQ.AND P1, PT, R18.reuse, 0x14, PT ;  /* 0x000000141200780c */ /* 0x040fe20003f22270 */
[----:B------:R-:W-:Y:S01]  /*1000*/  @P2 IMAD.MOV.U32 R19, RZ, RZ, R12 ;  /* 0x000000ffff132224 */ /* 0x000fe200078e000c */
[C---:B------:R-:W-:Y:S01]  /*1010*/  ISETP.EQ.AND P2, PT, R18.reuse, 0x18, PT ;  /* 0x000000181200780c */ /* 0x040fe20003f42270 */
[----:B------:R-:W-:Y:S01]  /*1020*/  @P3 IMAD.MOV.U32 R19, RZ, RZ, R26 ;  /* 0x000000ffff133224 */ /* 0x000fe200078e001a */
[C---:B------:R-:W-:Y:S02]  /*1030*/  ISETP.EQ.AND P3, PT, R18.reuse, 0x1c, PT ;  /* 0x0000001c1200780c */ /* 0x040fe40003f62270 */
[C---:B------:R-:W-:Y:S01]  /*1040*/  ISETP.EQ.AND P4, PT, R18.reuse, 0x20, PT ;  /* 0x000000201200780c */ /* 0x040fe20003f82270 */
[----:B------:R-:W-:Y:S01]  /*1050*/  @P0 IMAD.MOV.U32 R19, RZ, RZ, R25 ;  /* 0x000000ffff130224 */ /* 0x000fe200078e0019 */
[----:B------:R-:W-:-:S05]  /*1060*/  ISETP.EQ.AND P5, PT, R18, 0x24, PT ;  /* 0x000000241200780c */ /* 0x000fca0003fa2270 */
[----:B------:R-:W-:Y:S02]  /*1070*/  @P1 IMAD.MOV.U32 R19, RZ, RZ, R24 ;  /* 0x000000ffff131224 */ /* 0x000fe400078e0018 */
[----:B------:R-:W-:Y:S02]  /*1080*/  @P2 IMAD.MOV.U32 R19, RZ, RZ, R23 ;  /* 0x000000ffff132224 */ /* 0x000fe400078e0017 */
[----:B------:R-:W-:Y:S02]  /*1090*/  @P3 IMAD.MOV.U32 R19, RZ, RZ, R22 ;  /* 0x000000ffff133224 */ /* 0x000fe400078e0016 */
[----:B------:R-:W-:Y:S02]  /*10a0*/  @P4 IMAD.MOV.U32 R19, RZ, RZ, R21 ;  /* 0x000000ffff134224 */ /* 0x000fe400078e0015 */
[----:B------:R-:W-:-:S05]  /*10b0*/  @P5 IMAD.MOV.U32 R19, RZ, RZ, R20 ;  /* 0x000000ffff135224 */ /* 0x000fca00078e0014 */
[----:B------:R-:W-:-:S13]  /*10c0*/  ISETP.NE.AND P6, PT, R19, RZ, PT ;  /* 0x000000ff1300720c */ /* 0x000fda0003fc5270 */
[----:B------:R-:W-:Y:S05]  /*10d0*/  @!P6 BRA `(.L_x_4) ;  /* 0x000000000044e947 */ /* 0x000fea0003800000 */
[----:B------:R-:W-:Y:S01]  /*10e0*/  P2R R19, PR, RZ, 0x10 ;  /* 0x00000010ff137803 */ /* 0x000fe20000000000 */
[----:B------:R-:W-:Y:S01]  /*10f0*/  VIADD R15, R15, 0x1 ;  /* 0x000000010f0f7836 */ /* 0x000fe20000000000 */
[----:B------:R-:W-:Y:S01]  /*1100*/  P2R R27, PR, RZ, 0x20 ;  /* 0x00000020ff1b7803 */ /* 0x000fe20000000000 */
[----:B------:R-:W-:Y:S01]  /*1110*/  @P0 IMAD.MOV.U32 R25, RZ, RZ, RZ ;  /* 0x000000ffff190224 */ /* 0x000fe200078e00ff */
[C---:B------:R-:W-:Y:S01]  /*1120*/  ISETP.EQ.AND P4, PT, R18.reuse, 0x4, PT ;  /* 0x000000041200780c */ /* 0x040fe20003f82270 */
[----:B------:R-:W-:Y:S01]  /*1130*/  @P1 IMAD.MOV.U32 R24, RZ, RZ, RZ ;  /* 0x000000ffff181224 */ /* 0x000fe200078e00ff */
[C---:B------:R-:W-:Y:S01]  /*1140*/  ISETP.EQ.AND P5, PT, R18.reuse, 0x8, PT ;  /* 0x000000081200780c */ /* 0x040fe20003fa2270 */
[----:B------:R-:W-:Y:S01]  /*1150*/  @P2 IMAD.MOV.U32 R23, RZ, RZ, RZ ;  /* 0x000000ffff172224 */ /* 0x000fe200078e00ff */
[----:B------:R-:W-:Y:S01]  /*1160*/  ISETP.EQ.AND P6, PT, R18, 0xc, PT ;  /* 0x0000000c1200780c */ /* 0x000fe20003fc2270 */
[----:B------:R-:W-:-:S08]  /*1170*/  @P3 IMAD.MOV.U32 R22, RZ, RZ, RZ ;  /* 0x000000ffff163224 */ /* 0x000fd000078e00ff */
[----:B------:R-:W-:Y:S02]  /*1180*/  @P4 MOV R13, RZ ;  /* 0x000000ff000d4202 */ /* 0x000fe40000000f00 */
[----:B------:R-:W-:Y:S01]  /*1190*/  @P5 IMAD.MOV.U32 R12, RZ, RZ, RZ ;  /* 0x000000ffff0c5224 */ /* 0x000fe200078e00ff */
[----:B------:R-:W-:Y:S01]  /*11a0*/  ISETP.NE.AND P4, PT, R19, RZ, PT ;  /* 0x000000ff1300720c */ /* 0x000fe20003f85270 */
[----:B------:R-:W-:Y:S01]  /*11b0*/  @P6 IMAD.MOV.U32 R26, RZ, RZ, RZ ;  /* 0x000000ffff1a6224 */ /* 0x000fe200078e00ff */
[----:B------:R-:W-:-:S11]  /*11c0*/  ISETP.NE.AND P5, PT, R27, RZ, PT ;  /* 0x000000ff1b00720c */ /* 0x000fd60003fa5270 */
[----:B------:R-:W-:Y:S02]  /*11d0*/  @P4 IMAD.MOV.U32 R21, RZ, RZ, RZ ;  /* 0x000000ffff154224 */ /* 0x000fe400078e00ff */
[----:B------:R-:W-:-:S07]  /*11e0*/  @P5 IMAD.MOV.U32 R20, RZ, RZ, RZ ;  /* 0x000000ffff145224 */ /* 0x000fce00078e00ff */
.L_x_4:
        /* <DEDUP_REMOVED lines=10> */
[----:B------:R-:W-:Y:S02]  /*1290*/  P2R R27, PR, RZ, 0x8 ;  /* 0x00000008ff1b7803 */ /* 0x000fe40000000000 */
[----:B------:R-:W-:Y:S01]  /*12a0*/  @P1 MOV R19, R13 ;  /* 0x0000000d00131202 */ /* 0x000fe20000000f00 */
[----:B------:R-:W-:Y:S01]  /*12b0*/  @P2 IMAD.MOV.U32 R19, RZ, RZ, R12 ;  /* 0x000000ffff132224 */ /* 0x000fe200078e000c */
[C---:B------:R-:W-:Y:S01]  /*12c0*/  ISETP.EQ.AND P1, PT, R18.reuse, 0x14, PT ;  /* 0x000000141200780c */ /* 0x040fe20003f22270 */
[----:B------:R-:W-:Y:S01]  /*12d0*/  @P3 IMAD.MOV.U32 R19, RZ, RZ, R26 ;  /* 0x000000ffff133224 */ /* 0x000fe200078e001a */
[C---:B------:R-:W-:Y:S02]  /*12e0*/  ISETP.EQ.AND P2, PT, R18.reuse, 0x18, PT ;  /* 0x000000181200780c */ /* 0x040fe40003f42270 */
[C---:B------:R-:W-:Y:S01]  /*12f0*/  ISETP.EQ.AND P3, PT, R18.reuse, 0x1c, PT ;  /* 0x0000001c1200780c */ /* 0x040fe20003f62270 */
[----:B------:R-:W-:Y:S01]  /*1300*/  @P0 IMAD.MOV.U32 R19, RZ, RZ, R25 ;  /* 0x000000ffff130224 */ /* 0x000fe200078e0019 */
[----:B------:R-:W-:-:S02]  /*1310*/  ISETP.EQ.AND P4, PT, R18, 0x20, PT ;  /* 0x000000201200780c */ /* 0x000fc40003f82270 */
        /* <DEDUP_REMOVED lines=14> */
[C---:B------:R-:W-:Y:S01]  /*1400*/  ISETP.EQ.AND P5, PT, R18.reuse, 0x8, PT ;  /* 0x000000081200780c */ /* 0x040fe20003fa2270 */
[----:B------:R-:W-:Y:S01]  /*1410*/  @P3 IMAD.MOV.U32 R22, RZ, RZ, RZ ;  /* 0x000000ffff163224 */ /* 0x000fe200078e00ff */
[----:B------:R-:W-:Y:S02]  /*1420*/  ISETP.EQ.AND P6, PT, R18, 0xc, PT ;  /* 0x0000000c1200780c */ /* 0x000fe40003fc2270 */
[----:B------:R-:W-:-:S07]  /*1430*/  IADD3 R15, PT, PT, R15, 0x1, RZ ;  /* 0x000000010f0f7810 */ /* 0x000fce0007ffe0ff */
[----:B------:R-:W-:Y:S01]  /*1440*/  @P4 IMAD.MOV.U32 R13, RZ, RZ, RZ ;  /* 0x000000ffff0d4224 */ /* 0x000fe200078e00ff */
[----:B------:R-:W-:Y:S01]  /*1450*/  ISETP.NE.AND P4, PT, R19, RZ, PT ;  /* 0x000000ff1300720c */ /* 0x000fe20003f85270 */
[----:B------:R-:W-:Y:S01]  /*1460*/  @P5 IMAD.MOV.U32 R12, RZ, RZ, RZ ;  /* 0x000000ffff0c5224 */ /* 0x000fe200078e00ff */
[----:B------:R-:W-:Y:S01]  /*1470*/  ISETP.NE.AND P5, PT, R27, RZ, PT ;  /* 0x000000ff1b00720c */ /* 0x000fe20003fa5270 */
[----:B------:R-:W-:-:S10]  /*1480*/  @P6 IMAD.MOV.U32 R26, RZ, RZ, RZ ;  /* 0x000000ffff1a6224 */ /* 0x000fd400078e00ff */
[----:B------:R-:W-:Y:S02]  /*1490*/  @P4 IMAD.MOV.U32 R21, RZ, RZ, RZ ;  /* 0x000000ffff154224 */ /* 0x000fe400078e00ff */
[----:B------:R-:W-:-:S07]  /*14a0*/  @P5 IMAD.MOV.U32 R20, RZ, RZ, RZ ;  /* 0x000000ffff145224 */ /* 0x000fce00078e00ff */
.L_x_5:
        /* <DEDUP_REMOVED lines=14> */
[C---:B------:R-:W-:Y:S02]  /*1590*/  ISETP.EQ.AND P2, PT, R18.reuse, 0x18, PT ;  /* 0x000000181200780c */ /* 0x040fe40003f42270 */
[----:B------:R-:W-:Y:S02]  /*15a0*/  @P3 MOV R19, R26 ;  /* 0x0000001a00133202 */ /* 0x000fe40000000f00 */
[C---:B------:R-:W-:Y:S01]  /*15b0*/  ISETP.EQ.AND P3, PT, R18.reuse, 0x1c, PT ;  /* 0x0000001c1200780c */ /* 0x040fe20003f62270 */
[----:B------:R-:W-:Y:S01]  /*15c0*/  @P0 IMAD.MOV.U32 R19, RZ, RZ, R25 ;  /* 0x000000ffff130224 */ /* 0x000fe200078e0019 */
[----:B------:R-:W-:-:S02]  /*15d0*/  ISETP.EQ.AND P4, PT, R18, 0x20, PT ;  /* 0x000000201200780c */ /* 0x000fc40003f82270 */
[----:B------:R-:W-:-:S03]  /*15e0*/  ISETP.EQ.AND P5, PT, R18, 0x24, PT ;  /* 0x000000241200780c */ /* 0x000fc60003fa2270 */
[----:B------:R-:W-:Y:S02]  /*15f0*/  @P1 IMAD.MOV.U32 R19, RZ, RZ, R24 ;  /* 0x000000ffff131224 */ /* 0x000fe400078e0018 */
[----:B------:R-:W-:-:S04]  /*1600*/  @P2 IMAD.MOV.U32 R19, RZ, RZ, R23 ;  /* 0x000000ffff132224 */ /* 0x000fc800078e0017 */
        /* <DEDUP_REMOVED lines=13> */
[----:B------:R-:W-:Y:S02]  /*16e0*/  ISETP.EQ.AND P6, PT, R18, 0xc, PT ;  /* 0x0000000c1200780c */ /* 0x000fe40003fc2270 */
[----:B------:R-:W-:-:S07]  /*16f0*/  @P0 MOV R25, RZ ;  /* 0x000000ff00190202 */ /* 0x000fce0000000f00 */
[----:B------:R-:W-:Y:S01]  /*1700*/  @P4 IMAD.MOV.U32 R13, RZ, RZ, RZ ;  /* 0x000000ffff0d4224 */ /* 0x000fe200078e00ff */
[----:B------:R-:W-:Y:S01]  /*1710*/  ISETP.NE.AND P4, PT, R19, RZ, PT ;  /* 0x000000ff1300720c */ /* 0x000fe20003f85270 */
[----:B------:R-:W-:Y:S01]  /*1720*/  @P5 IMAD.MOV.U32 R12, RZ, RZ, RZ ;  /* 0x000000ffff0c5224 */ /* 0x000fe200078e00ff */
[----:B------:R-:W-:Y:S01]  /*1730*/  ISETP.NE.AND P5, PT, R27, RZ, PT ;  /* 0x000000ff1b00720c */ /* 0x000fe20003fa5270 */
[----:B------:R-:W-:-:S10]  /*1740*/  @P6 IMAD.MOV.U32 R26, RZ, RZ, RZ ;  /* 0x000000ffff1a6224 */ /* 0x000fd400078e00ff */
[----:B------:R-:W-:Y:S02]  /*1750*/  @P4 IMAD.MOV.U32 R21, RZ, RZ, RZ ;  /* 0x000000ffff154224 */ /* 0x000fe400078e00ff */
[----:B------:R-:W-:-:S07]  /*1760*/  @P5 IMAD.MOV.U32 R20, RZ, RZ, RZ ;  /* 0x000000ffff145224 */ /* 0x000fce00078e00ff */
.L_x_6:
        /* <DEDUP_REMOVED lines=20> */
[----:B------:R-:W-:Y:S02]  /*18b0*/  @P1 MOV R19, R24 ;  /* 0x0000001800131202 */ /* 0x000fe40000000f00 */
        /* <DEDUP_REMOVED lines=23> */
.L_x_7:
        /* <DEDUP_REMOVED lines=22> */
[----:B------:R-:W-:Y:S02]  /*1b90*/  @P3 MOV R19, R22 ;  /* 0x0000001600133202 */ /* 0x000fe40000000f00 */
        /* <DEDUP_REMOVED lines=14> */
[----:B------:R-:W-:Y:S01]  /*1c80*/  @P4 IMAD.MOV.U32 R13, RZ, RZ, RZ ;  /* 0x000000ffff0d4224 */ /* 0x000fe200078e00ff */
[----:B------:R-:W-:Y:S01]  /*1c90*/  ISETP.NE.AND P4, PT, R19, RZ, PT ;  /* 0x000000ff1300720c */ /* 0x000fe20003f85270 */
[----:B------:R-:W-:Y:S01]  /*1ca0*/  @P5 IMAD.MOV.U32 R12, RZ, RZ, RZ ;  /* 0x000000ffff0c5224 */ /* 0x000fe200078e00ff */
[----:B------:R-:W-:Y:S01]  /*1cb0*/  ISETP.NE.AND P5, PT, R27, RZ, PT ;  /* 0x000000ff1b00720c */ /* 0x000fe20003fa5270 */
[----:B------:R-:W-:-:S10]  /*1cc0*/  @P6 IMAD.MOV.U32 R26, RZ, RZ, RZ ;  /* 0x000000ffff1a6224 */ /* 0x000fd400078e00ff */
[----:B------:R-:W-:Y:S02]  /*1cd0*/  @P4 MOV R21, RZ ;  /* 0x000000ff00154202 */ /* 0x000fe40000000f00 */
[----:B------:R-:W-:-:S07]  /*1ce0*/  @P5 IMAD.MOV.U32 R20, RZ, RZ, RZ ;  /* 0x000000ffff145224 */ /* 0x000fce00078e00ff */
.L_x_8:
        /* <DEDUP_REMOVED lines=24> */
[----:B------:R-:W-:-:S04]  /*1e70*/  @P5 MOV R19, R20 ;  /* 0x0000001400135202 */ /* 0x000fc80000000f00 */
        /* <DEDUP_REMOVED lines=17> */
[----:B------:R-:W-:Y:S02]  /*1f90*/  @P4 IMAD.MOV.U32 R21, RZ, RZ, RZ ;  /* 0x000000ffff154224 */ /* 0x000fe400078e00ff */
[----:B------:R-:W-:-:S07]  /*1fa0*/  @P5 IMAD.MOV.U32 R20, RZ, RZ, RZ ;  /* 0x000000ffff145224 */ /* 0x000fce00078e00ff */
.L_x_9:
[----:B------:R-:W0:Y:S02]  /*1fb0*/  LDS R18, [R14+0x20] ;  /* 0x000020000e127984 */ /* 0x000e240000000800 */
[----:B0-----:R-:W-:-:S13]  /*1fc0*/  ISETP.NE.AND P0, PT, R18, RZ, PT ;  /* 0x000000ff1200720c */ /* 0x001fda0003f05270 */
[----:B------:R-:W-:Y:S05]  /*1fd0*/  @!P0 BRA `(.L_x_2) ;  /* 0x00000000005c8947 */ /* 0x000fea0003800000 */
[----:B------:R-:W-:-:S04]  /*1fe0*/  SHF.L.U32 R18, R18, 0x2, RZ ;  /* 0x0000000212127819 */ /* 0x000fc800000006ff */
[C---:B------:R-:W-:Y:S02]  /*1ff0*/  ISETP.EQ.AND P1, PT, R18.reuse, 0x8, PT ;  /* 0x000000081200780c */ /* 0x040fe40003f22270 */
[C---:B------:R-:W-:Y:S02]  /*2000*/  ISETP.EQ.AND P0, PT, R18.reuse, 0x4, PT ;  /* 0x000000041200780c */ /* 0x040fe40003f02270 */
[C---:B------:R-:W-:Y:S02]  /*2010*/  ISETP.EQ.AND P2, PT, R18.reuse, 0xc, PT ;  /* 0x0000000c1200780c */ /* 0x040fe40003f42270 */
[C---:B------:R-:W-:Y:S02]  /*2020*/  ISETP.EQ.AND P0, PT, R18.reuse, 0x10, PT ;  /* 0x000000101200780c */ /* 0x040fe40003f02270 */
[----:B------:R-:W-:-:S05]  /*2030*/  ISETP.EQ.AND P3, PT, R18, 0x18, PT ;  /* 0x000000181200780c */ /* 0x000fca0003f62270 */
[----:B------:R-:W-:Y:S01]  /*2040*/  @P1 IMAD.MOV.U32 R13, RZ, RZ, R12 ;  /* 0x000000ffff0d1224 */ /* 0x000fe200078e000c */
[C---:B------:R-:W-:Y:S01]  /*2050*/  ISETP.EQ.AND P1, PT, R18.reuse, 0x14, PT ;  /* 0x000000141200780c */ /* 0x040fe20003f22270 */
[----:B------:R-:W-:Y:S02]  /*2060*/  VIADD R12, R15, 0x1 ;  /* 0x000000010f0c7836 */ /* 0x000fe40000000000 */
[----:B------:R-:W-:Y:S01]  /*2070*/  @P2 IMAD.MOV.U32 R13, RZ, RZ, R26 ;  /* 0x000000ffff0d2224 */ /* 0x000fe200078e001a */
[C---:B------:R-:W-:Y:S01]  /*2080*/  ISETP.EQ.AND P2, PT, R18.reuse, 0x1c, PT ;  /* 0x0000001c1200780c */ /* 0x040fe20003f42270 */
[----:B------:R-:W-:Y:S01]  /*2090*/  @P0 IMAD.MOV.U32 R13, RZ, RZ, R25 ;  /* 0x000000ffff0d0224 */ /* 0x000fe200078e0019 */
[----:B------:R-:W-:Y:S02]  /*20a0*/  ISETP.EQ.AND P0, PT, R18, 0x20, PT ;  /* 0x000000201200780c */ /* 0x000fe40003f02270 */
[----:B------:R-:W-:-:S05]  /*20b0*/  R2UR UR5, R12 ;  /* 0x000000000c0572ca */ /* 0x000fca00000e0000 */
[----:B------:R-:W-:Y:S01]  /*20c0*/  @P1 IMAD.MOV.U32 R13, RZ, RZ, R24 ;  /* 0x000000ffff0d1224 */ /* 0x000fe200078e0018 */
[----:B------:R-:W-:Y:S01]  /*20d0*/  ISETP.EQ.AND P1, PT, R18, 0x24, PT ;  /* 0x000000241200780c */ /* 0x000fe20003f22270 */
[----:B------:R-:W-:Y:S02]  /*20e0*/  @P3 IMAD.MOV.U32 R13, RZ, RZ, R23 ;  /* 0x000000ffff0d3224 */ /* 0x000fe400078e0017 */
[----:B------:R-:W-:Y:S02]  /*20f0*/  @P2 IMAD.MOV.U32 R13, RZ, RZ, R22 ;  /* 0x000000ffff0d2224 */ /* 0x000fe400078e0016 */
[----:B------:R-:W-:-:S08]  /*2100*/  @P0 IMAD.MOV.U32 R13, RZ, RZ, R21 ;  /* 0x000000ffff0d0224 */ /* 0x000fd000078e0015 */
[----:B------:R-:W-:-:S05]  /*2110*/  @P1 IMAD.MOV.U32 R13, RZ, RZ, R20 ;  /* 0x000000ffff0d1224 */ /* 0x000fca00078e0014 */
[----:B------:R-:W-:-:S13]  /*2120*/  ISETP.NE.AND P0, PT, R13, RZ, PT ;  /* 0x000000ff0d00720c */ /* 0x000fda0003f05270 */
[----:B------:R-:W-:-:S05]  /*2130*/  @!P0 IMAD.MOV R15, RZ, RZ, R15 ;  /* 0x000000ffff0f8224 */ /* 0x000fca00078e020f */
[----:B------:R-:W-:-:S15]  /*2140*/  @!P0 R2UR UR5, R15 ;  /* 0x000000000f0582ca */ /* 0x000fde00000e0000 */
.L_x_2:
[----:B------:R-:W-:Y:S01]  /*2150*/  IMAD R14, R3, -0x20, R14 ;  /* 0xffffffe0030e7824 */ /* 0x000fe200078e020e */
[----:B------:R-:W-:-:S04]  /*2160*/  UMOV UR10, 0xffffffff ;  /* 0xffffffff000a7882 */ /* 0x000fc80000000000 */
[----:B------:R-:W1:Y:S02]  /*2170*/  LDS R18, [R14] ;  /* 0x000000000e127984 */ /* 0x000e640000000800 */
[----:B-1----:R-:W-:-:S13]  /*2180*/  ISETP.NE.AND P0, PT, R18, RZ, PT ;  /* 0x000000ff1200720c */ /* 0x002fda0003f05270 */
[----:B------:R-:W-:Y:S05]  /*2190*/  @!P0 BRA `(.L_x_10) ;  /* 0x0000001400e88947 */ /* 0x000fea0003800000 */
[----:B------:R-:W1:Y:S01]  /*21a0*/  LDS R19, [R14+0x24] ;  /* 0x000024000e137984 */ /* 0x000e620000000800 */
[----:B------:R-:W-:Y:S01]  /*21b0*/  SHF.L.U32 R18, R18, 0x2, RZ ;  /* 0x0000000212127819 */ /* 0x000fe200000006ff */
[----:B------:R-:W-:Y:S02]  /*21c0*/  IMAD.MOV.U32 R26, RZ, RZ, 0x3 ;  /* 0x00000003ff1a7424 */ /* 0x000fe400078e00ff */
[----:B------:R-:W-:Y:S02]  /*21d0*/  HFMA2 R24, -RZ, RZ, 0, 2.98023223876953125e-07 ;  /* 0x00000005ff187431 */ /* 0x000fe400000001ff */
        /* <DEDUP_REMOVED lines=11> */
[----:B------:R-:W-:-:S02]  /*2290*/  ISETP.EQ.AND P3, PT, R18, 0x18, PT ;  /* 0x000000181200780c */ /* 0x000fc40003f62270 */
[C---:B------:R-:W-:Y:S01]  /*22a0*/  ISETP.EQ.AND P4, PT, R18.reuse, 0x1c, PT ;  /* 0x0000001c1200780c */ /* 0x040fe20003f82270 */
[----:B------:R-:W-:Y:S01]  /*22b0*/  @P5 IMAD.MOV.U32 R15, RZ, RZ, 0x1 ;  /* 0x00000001ff0f5424 */ /* 0x000fe200078e00ff */
[----:B------:R-:W-:Y:S01]  /*22c0*/  MOV R20, 0x9 ;  /* 0x0000000900147802 */ /* 0x000fe20000000f00 */
        /* <DEDUP_REMOVED lines=13> */
[----:B------:R-:W-:Y:S02]  /*23a0*/  @P5 IMAD.MOV.U32 R15, RZ, RZ, 0x8 ;  /* 0x00000008ff0f5424 */ /* 0x000fe400078e00ff */
[----:B------:R-:W-:-:S02]  /*23b0*/  @P2 IMAD.MOV.U32 R24, RZ, RZ, RZ ;  /* 0x000000ffff182224 */ /* 0x000fc400078e00ff */
[----:B------:R-:W-:Y:S02]  /*23c0*/  @P3 IMAD.MOV.U32 R23, RZ, RZ, RZ ;  /* 0x000000ffff173224 */ /* 0x000fe400078e00ff */
[----:B------:R-:W-:Y:S02]  /*23d0*/  @P4 IMAD.MOV.U32 R22, RZ, RZ, RZ ;  /* 0x000000ffff164224 */ /* 0x000fe400078e00ff */
[----:B------:R-:W-:Y:S02]  /*23e0*/  @P5 IMAD.MOV.U32 R21, RZ, RZ, RZ ;  /* 0x000000ffff155224 */ /* 0x000fe400078e00ff */
[----:B------:R-:W-:Y:S02]  /*23f0*/  @P6 IMAD.MOV.U32 R20, RZ, RZ, RZ ;  /* 0x000000ffff146224 */ /* 0x000fe400078e00ff */
[----:B------:R-:W-:Y:S01]  /*2400*/  @P6 IMAD.MOV.U32 R15, RZ, RZ, 0x9 ;  /* 0x00000009ff0f6424 */ /* 0x000fe200078e00ff */
[----:B------:R-:W-:Y:S06]  /*2410*/  @!P0 BRA `(.L_x_10) ;  /* 0x0000001400488947 */ /* 0x000fec0003800000 */
        /* <DEDUP_REMOVED lines=19> */
[----:B------:R-:W-:Y:S02]  /*2550*/  SEL R15, RZ, 0x1, !P5 ;  /* 0x00000001ff0f7807 */ /* 0x000fe40006800000 */
[----:B------:R-:W-:Y:S01]  /*2560*/  @P0 MOV R19, R24 ;  /* 0x0000001800130202 */ /* 0x000fe20000000f00 */
[----:B------:R-:W-:-:S04]  /*2570*/  @P1 IMAD.MOV.U32 R19, RZ, RZ, R23 ;  /* 0x000000ffff131224 */ /* 0x000fc800078e0017 */
        /* <DEDUP_REMOVED lines=19> */
[----:B------:R-:W-:Y:S02]  /*26b0*/  HFMA2 R15, -RZ, RZ, 0, 1.1920928955078125e-07 ;  /* 0x00000002ff0f7431 */ /* 0x000fe400000001ff */
[----:B------:R-:W-:Y:S01]  /*26c0*/  @P5 IMAD.MOV.U32 R26, RZ, RZ, RZ ;  /* 0x000000ffff1a5224 */ /* 0x000fe200078e00ff */
[----:B------:R-:W-:Y:S01]  /*26d0*/  ISETP.NE.AND P5, PT, R27, RZ, PT ;  /* 0x000000ff1b00720c */ /* 0x000fe20003fa5270 */
[----:B------:R-:W-:-:S06]  /*26e0*/  @P6 IMAD.MOV.U32 R25, RZ, RZ, RZ ;  /* 0x000000ffff196224 */ /* 0x000fcc00078e00ff */
[----:B------:R-:W-:Y:S01]  /*26f0*/  @P3 IMAD.MOV.U32 R21, RZ, RZ, RZ ;  /* 0x000000ffff153224 */ /* 0x000fe200078e00ff */
[----:B------:R-:W-:Y:S01]  /*2700*/  SEL R15, R15, 0x1, P5 ;  /* 0x000000010f0f7807 */ /* 0x000fe20002800000 */
[----:B------:R-:W-:-:S07]  /*2710*/  @P4 IMAD.MOV.U32 R20, RZ, RZ, RZ ;  /* 0x000000ffff144224 */ /* 0x000fce00078e00ff */
.L_x_11:
        /* <DEDUP_REMOVED lines=44> */
.L_x_12:
        /* <DEDUP_REMOVED lines=44> */
.L_x_13:
[----:B------:R-:W0:Y:S02]  /*2ca0*/  LDS R18, [R14+0x90] ;  /* 0x000090000e127984 */ /* 0x000e240000000800 */
[----:B0-----:R-:W-:-:S13]  /*2cb0*/  ISETP.NE.AND P0, PT, R18, RZ, PT ;  /* 0x000000ff1200720c */ /* 0x001fda0003f05270 */
[----:B------:R-:W-:Y:S05]  /*2cc0*/  @!P0 BRA `(.L_x_10) ;  /* 0x0000000c001c8947 */ /* 0x000fea0003800000 */
[----:B------:R-:W-:-:S04]  /*2cd0*/  SHF.L.U32 R18, R18, 0x2, RZ ;  /* 0x0000000212127819 */ /* 0x000fc800000006ff */
        /* <DEDUP_REMOVED lines=34> */
[----:B------:R-:W-:Y:S02]  /*2f00*/  ISETP.NE.AND P4, PT, R19, RZ, PT ;  /* 0x000000ff1300720c */ /* 0x000fe40003f85270 */
[----:B------:R-:W-:Y:S01]  /*2f10*/  @P5 MOV R12, RZ ;  /* 0x000000ff000c5202 */ /* 0x000fe20000000f00 */
[----:B------:R-:W-:Y:S01]  /*2f20*/  @P6 IMAD.MOV.U32 R26, RZ, RZ, RZ ;  /* 0x000000ffff1a6224 */ /* 0x000fe200078e00ff */
[----:B------:R-:W-:-:S09]  /*2f30*/  ISETP.NE.AND P5, PT, R27, RZ, PT ;  /* 0x000000ff1b00720c */ /* 0x000fd20003fa5270 */
[----:B------:R-:W-:-:S04]  /*2f40*/  @P4 IMAD.MOV.U32 R21, RZ, RZ, RZ ;  /* 0x000000ffff154224 */ /* 0x000fc800078e00ff */
[----:B------:R-:W-:-:S07]  /*2f50*/  @P5 IMAD.MOV.U32 R20, RZ, RZ, RZ ;  /* 0x000000ffff145224 */ /* 0x000fce00078e00ff */
.L_x_14:
        /* <DEDUP_REMOVED lines=12> */
[C---:B------:R-:W-:Y:S02]  /*3020*/  ISETP.EQ.AND P1, PT, R18.reuse, 0x14, PT ;  /* 0x000000141200780c */ /* 0x040fe40003f22270 */
[----:B------:R-:W-:Y:S01]  /*3030*/  @P2 MOV R19, R12 ;  /* 0x0000000c00132202 */ /* 0x000fe20000000f00 */
[----:B------:R-:W-:Y:S01]  /*3040*/  @P3 IMAD.MOV.U32 R19, RZ, RZ, R26 ;  /* 0x000000ffff133224 */ /* 0x000fe200078e001a */
[C---:B------:R-:W-:Y:S02]  /*3050*/  ISETP.EQ.AND P2, PT, R18.reuse, 0x18, PT ;  /* 0x000000181200780c */ /* 0x040fe40003f42270 */
[C---:B------:R-:W-:Y:S01]  /*3060*/  ISETP.EQ.AND P3, PT, R18.reuse, 0x1c, PT ;  /* 0x0000001c1200780c */ /* 0x040fe20003f62270 */
[----:B------:R-:W-:Y:S01]  /*3070*/  @P0 IMAD.MOV.U32 R19, RZ, RZ, R25 ;  /* 0x000000ffff130224 */ /* 0x000fe200078e0019 */
[----:B------:R-:W-:-:S02]  /*3080*/  ISETP.EQ.AND P4, PT, R18, 0x20, PT ;  /* 0x000000201200780c */ /* 0x000fc40003f82270 */
[----:B------:R-:W-:-:S03]  /*3090*/  ISETP.EQ.AND P5, PT, R18, 0x24, PT ;  /* 0x000000241200780c */ /* 0x000fc60003fa2270 */
[----:B------:R-:W-:-:S04]  /*30a0*/  @P1 IMAD.MOV.U32 R19, RZ, RZ, R24 ;  /* 0x000000ffff131224 */ /* 0x000fc800078e0018 */
        /* <DEDUP_REMOVED lines=19> */
[----:B------:R-:W-:Y:S02]  /*31e0*/  ISETP.NE.AND P5, PT, R27, RZ, PT ;  /* 0x000000ff1b00720c */ /* 0x000fe40003fa5270 */
[----:B------:R-:W-:-:S09]  /*31f0*/  @P6 MOV R26, RZ ;  /* 0x000000ff001a6202 */ /* 0x000fd20000000f00 */
[----:B------:R-:W-:Y:S02]  /*3200*/  @P4 IMAD.MOV.U32 R21, RZ, RZ, RZ ;  /* 0x000000ffff154224 */ /* 0x000fe400078e00ff */
[----:B------:R-:W-:-:S07]  /*3210*/  @P5 IMAD.MOV.U32 R20, RZ, RZ, RZ ;  /* 0x000000ffff145224 */ /* 0x000fce00078e00ff */
.L_x_15:
        /* <DEDUP_REMOVED lines=17> */
[C---:B------:R-:W-:Y:S02]  /*3330*/  ISETP.EQ.AND P4, PT, R18.reuse, 0x20, PT ;  /* 0x000000201200780c */ /* 0x040fe40003f82270 */
[----:B------:R-:W-:-:S02]  /*3340*/  ISETP.EQ.AND P5, PT, R18, 0x24, PT ;  /* 0x000000241200780c */ /* 0x000fc40003fa2270 */
[----:B------:R-:W-:-:S03]  /*3350*/  @P0 MOV R19, R25 ;  /* 0x0000001900130202 */ /* 0x000fc60000000f00 */
        /* <DEDUP_REMOVED lines=24> */
.L_x_16:
        /* <DEDUP_REMOVED lines=21> */
[----:B------:R-:W-:Y:S02]  /*3630*/  @P2 MOV R19, R23 ;  /* 0x0000001700132202 */ /* 0x000fe40000000f00 */
        /* <DEDUP_REMOVED lines=22> */
.L_x_17:
[----:B------:R-:W0:Y:S02]  /*37a0*/  LDS R14, [R14+0x120] ;  /* 0x000120000e0e7984 */ /* 0x000e240000000800 */
[----:B0-----:R-:W-:-:S13]  /*37b0*/  ISETP.NE.AND P0, PT, R14, RZ, PT ;  /* 0x000000ff0e00720c */ /* 0x001fda0003f05270 */
[----:B------:R-:W-:Y:S05]  /*37c0*/  @!P0 BRA `(.L_x_10) ;  /* 0x00000000005c8947 */ /* 0x000fea0003800000 */
[----:B------:R-:W-:-:S05]  /*37d0*/  IMAD.SHL.U32 R14, R14, 0x4, RZ ;  /* 0x000000040e0e7824 */ /* 0x000fca00078e00ff */
[C---:B------:R-:W-:Y:S02]  /*37e0*/  ISETP.EQ.AND P1, PT, R14.reuse, 0x8, PT ;  /* 0x000000080e00780c */ /* 0x040fe40003f22270 */
[C---:B------:R-:W-:Y:S02]  /*37f0*/  ISETP.EQ.AND P2, PT, R14.reuse, 0xc, PT ;  /* 0x0000000c0e00780c */ /* 0x040fe40003f42270 */
[C---:B------:R-:W-:Y:S02]  /*3800*/  ISETP.EQ.AND P0, PT, R14.reuse, 0x4, PT ;  /* 0x000000040e00780c */ /* 0x040fe40003f02270 */
[C---:B------:R-:W-:Y:S02]  /*3810*/  ISETP.EQ.AND P3, PT, R14.reuse, 0x10, PT ;  /* 0x000000100e00780c */ /* 0x040fe40003f62270 */
[----:B------:R-:W-:-:S05]  /*3820*/  ISETP.EQ.AND P0, PT, R14, 0x14, PT ;  /* 0x000000140e00780c */ /* 0x000fca0003f02270 */
[----:B------:R-:W-:Y:S01]  /*3830*/  @P1 IMAD.MOV.U32 R13, RZ, RZ, R12 ;  /* 0x000000ffff0d1224 */ /* 0x000fe200078e000c */
[C---:B------:R-:W-:Y:S01]  /*3840*/  ISETP.EQ.AND P1, PT, R14.reuse, 0x18, PT ;  /* 0x000000180e00780c */ /* 0x040fe20003f22270 */
[----:B------:R-:W-:Y:S01]  /*3850*/  @P2 IMAD.MOV.U32 R13, RZ, RZ, R26 ;  /* 0x000000ffff0d2224 */ /* 0x000fe200078e001a */
[C---:B------:R-:W-:Y:S01]  /*3860*/  ISETP.EQ.AND P2, PT, R14.reuse, 0x1c, PT ;  /* 0x0000001c0e00780c */ /* 0x040fe20003f42270 */
[----:B------:R-:W-:Y:S02]  /*3870*/  VIADD R12, R15, 0x1 ;  /* 0x000000010f0c7836 */ /* 0x000fe40000000000 */
[----:B------:R-:W-:Y:S01]  /*3880*/  @P3 IMAD.MOV.U32 R13, RZ, RZ, R25 ;  /* 0x000000ffff0d3224 */ /* 0x000fe200078e0019 */
[C---:B------:R-:W-:Y:S01]  /*3890*/  ISETP.EQ.AND P3, PT, R14.reuse, 0x20, PT ;  /* 0x000000200e00780c */ /* 0x040fe20003f62270 */
[----:B------:R-:W-:Y:S01]  /*38a0*/  @P0 IMAD.MOV.U32 R13, RZ, RZ, R24 ;  /* 0x000000ffff0d0224 */ /* 0x000fe200078e0018 */
[----:B------:R-:W-:Y:S02]  /*38b0*/  ISETP.EQ.AND P0, PT, R14, 0x24, PT ;  /* 0x000000240e00780c */ /* 0x000fe40003f02270 */
[----:B------:R-:W-:-:S03]  /*38c0*/  R2UR UR10, R12 ;  /* 0x000000000c0a72ca */ /* 0x000fc600000e0000 */
[----:B------:R-:W-:Y:S02]  /*38d0*/  @P1 IMAD.MOV.U32 R13, RZ, RZ, R23 ;  /* 0x000000ffff0d1224 */ /* 0x000fe400078e0017 */
[----:B------:R-:W-:-:S04]  /*38e0*/  @P2 IMAD.MOV.U32 R13, RZ, RZ, R22 ;  /* 0x000000ffff0d2224 */ /* 0x000fc800078e0016 */
[----:B------:R-:W-:Y:S02]  /*38f0*/  @P3 IMAD.MOV.U32 R13, RZ, RZ, R21 ;  /* 0x000000ffff0d3224 */ /* 0x000fe400078e0015 */
[----:B------:R-:W-:-:S04]  /*3900*/  @P0 MOV R13, R20 ;  /* 0x00000014000d0202 */ /* 0x000fc80000000f00 */
[----:B------:R-:W-:-:S13]  /*3910*/  ISETP.NE.AND P0, PT, R13, RZ, PT ;  /* 0x000000ff0d00720c */ /* 0x000fda0003f05270 */
[----:B------:R-:W-:-:S05]  /*3920*/  @!P0 IMAD.MOV R15, RZ, RZ, R15 ;  /* 0x000000ffff0f8224 */ /* 0x000fca00078e020f */
[----:B------:R-:W-:-:S15]  /*3930*/  @!P0 R2UR UR10, R15 ;  /* 0x000000000f0a82ca */ /* 0x000fde00000e0000 */
.L_x_10:
[----:B------:R-:W-:Y:S01]  /*3940*/  VIADD R3, R3, 0x1 ;  /* 0x0000000103037836 */ /* 0x000fe20000000000 */
[----:B------:R-:W-:-:S04]  /*3950*/  UIADD3 UR4, UPT, UPT, UR10, UR5, UR4 ;  /* 0x000000050a047290 */ /* 0x000fc8000fffe004 */
[----:B------:R-:W-:-:S13]  /*3960*/  ISETP.NE.AND P0, PT, R3, 0x9, PT ;  /* 0x000000090300780c */ /* 0x000fda0003f05270 */
[----:B------:R-:W-:Y:S05]  /*3970*/  @P0 BRA `(.L_x_18) ;  /* 0xffffffcc00f80947 */ /* 0x000fea000383ffff */
[----:B------:R-:W-:Y:S01]  /*3980*/  UIADD3 UR5, UPT, UPT, -UR4, 0xa2, URZ ;  /* 0x000000a204057890 */ /* 0x000fe2000fffe1ff */
[----:B0-----:R-:W-:Y:S02]  /*3990*/  IMAD.MOV.U32 R13, RZ, RZ, R9 ;  /* 0x000000ffff0d7224 */ /* 0x001fe400078e0009 */
[----:B------:R-:W-:Y:S01]  /*39a0*/  IMAD.MOV.U32 R12, RZ, RZ, R7 ;  /* 0x000000ffff0c7224 */ /* 0x000fe200078e0007 */
[----:B------:R-:W-:Y:S01]  /*39b0*/  UISETP.GT.AND UP0, UPT, UR6, UR5, UPT ;  /* 0x000000050600728c */ /* 0x000fe2000bf04270 */
[----:B------:R-:W-:Y:S02]  /*39c0*/  IMAD.MOV.U32 R15, RZ, RZ, R6 ;  /* 0x000000ffff0f7224 */ /* 0x000fe400078e0006 */
[----:B------:R-:W-:Y:S01]  /*39d0*/  IMAD.MOV.U32 R14, RZ, RZ, R8 ;  /* 0x000000ffff0e7224 */ /* 0x000fe200078e0008 */
[----:B------:R-:W-:-:S05]  /*39e0*/  UMOV UR6, UR5 ;  /* 0x0000000500067c82 */ /* 0x000fca0008000000 */
[----:B------:R-:W-:Y:S05]  /*39f0*/  BRA.U UP0, `(.L_x_19) ;  /* 0x0000000100b87547 */ /* 0x000fea000b800000 */
[----:B------:R-:W0:Y:S01]  /*3a00*/  LDC R13, c[0x0][0x394] ;  /* 0x0000e500ff0d7b82 */ /* 0x000e220000000800 */
[----:B------:R-:W-:-:S06]  /*3a10*/  UIADD3 UR5, UPT, UPT, -UR6, UR11, URZ ;  /* 0x0000000b06057290 */ /* 0x000fcc000fffe1ff */
[----:B------:R-:W-:Y:S01]  /*3a20*/  I2FP.F32.S32 R0, UR5 ;  /* 0x0000000500007c45 */ /* 0x000fe20008201400 */
[----:B0-----:R-:W0:Y:S08]  /*3a30*/  MUFU.RCP R3, R13 ;  /* 0x0000000d00037308 */ /* 0x001e300000001000 */
[----:B------:R-:W1:Y:S01]  /*3a40*/  FCHK P0, R0, R13 ;  /* 0x0000000d00007302 */ /* 0x000e620000000000 */
[----:B0-----:R-:W-:-:S04]  /*3a50*/  FFMA R4, R3, -R13, 1 ;  /* 0x3f80000003047423 */ /* 0x001fc8000000080d */
[----:B------:R-:W-:-:S04]  /*3a60*/  FFMA R3, R3, R4, R3 ;  /* 0x0000000403037223 */ /* 0x000fc80000000003 */
[----:B------:R-:W-:-:S04]  /*3a70*/  FFMA R4, R0, R3, RZ ;  /* 0x0000000300047223 */ /* 0x000fc800000000ff */
[----:B------:R-:W-:-:S04]  /*3a80*/  FFMA R12, R4, -R13, R0 ;  /* 0x8000000d040c7223 */ /* 0x000fc80000000000 */
[----:B------:R-:W-:Y:S01]  /*3a90*/  FFMA R3, R3, R12, R4 ;  /* 0x0000000c03037223 */ /* 0x000fe20000000004 */
[----:B-1----:R-:W-:Y:S06]  /*3aa0*/  @!P0 BRA `(.L_x_20) ;  /* 0x00000000000c8947 */ /* 0x002fec0003800000 */
[----:B------:R-:W-:-:S07]  /*3ab0*/  MOV R4, 0x3ad0 ;  /* 0x00003ad000047802 */ /* 0x000fce0000000f00 */
[----:B------:R-:W-:Y:S05]  /*3ac0*/  CALL.REL.NOINC `($__internal_0_$__cuda_sm3x_div_rn_noftz_f32_slowpath) ;  /* 0x0000000c00e87944 */ /* 0x000fea0003c00000 */
[----:B------:R-:W-:-:S07]  /*3ad0*/  IMAD.MOV.U32 R3, RZ, RZ, R0 ;  /* 0x000000ffff037224 */ /* 0x000fce00078e0000 */
.L_x_20:
[----:B------:R-:W-:Y:S01]  /*3ae0*/  IMAD.MOV.U32 R0, RZ, RZ, 0x3bbb989d ;  /* 0x3bbb989dff007424 */ /* 0x000fe200078e00ff */
[----:B------:R-:W-:Y:S01]  /*3af0*/  SHF.R.U32.HI R12, RZ, 0x2, R5 ;  /* 0x00000002ff0c7819 */ /* 0x000fe20000011605 */
[----:B------:R-:W-:Y:S02]  /*3b00*/  IMAD.MOV.U32 R13, RZ, RZ, 0x437c0000 ;  /* 0x437c0000ff0d7424 */ /* 0x000fe400078e00ff */
[----:B------:R-:W-:Y:S01]  /*3b10*/  FFMA.SAT R0, R3, R0, 0.5 ;  /* 0x3f00000003007423 */ /* 0x000fe20000002000 */
[----:B------:R-:W-:Y:S01]  /*3b20*/  LOP3.LUT R12, R12, R5, RZ, 0x3c, !PT ;  /* 0x000000050c0c7212 */ /* 0x000fe200078e3cff */
[----:B------:R-:W-:Y:S01]  /*3b30*/  IMAD.MOV.U32 R15, RZ, RZ, R7 ;  /* 0x000000ffff0f7224 */ /* 0x000fe200078e0007 */
[----:B------:R-:W-:Y:S01]  /*3b40*/  SHF.L.U32 R5, R9, 0x4, RZ ;  /* 0x0000000409057819 */ /* 0x000fe200000006ff */
[----:B------:R-:W-:Y:S01]  /*3b50*/  FFMA.RM R0, R0, R13, 12582913 ;  /* 0x4b40000100007423 */ /* 0x000fe2000000400d */
[----:B------:R-:W-:-:S03]  /*3b60*/  IMAD.MOV.U32 R14, RZ, RZ, R6 ;  /* 0x000000ffff0e7224 */ /* 0x000fc600078e0006 */
[C---:B------:R-:W-:Y:S01]  /*3b70*/  FADD R4, R0.reuse, -12583039 ;  /* 0xcb40007f00047421 */ /* 0x040fe20000000000 */
[----:B------:R-:W-:-:S03]  /*3b80*/  IMAD.SHL.U32 R0, R0, 0x800000, RZ ;  /* 0x0080000000007824 */ /* 0x000fc600078e00ff */
[----:B------:R-:W-:-:S04]  /*3b90*/  FFMA R4, R3, 1.4426950216293334961, -R4 ;  /* 0x3fb8aa3b03047823 */ /* 0x000fc80000000804 */
[----:B------:R-:W-:Y:S01]  /*3ba0*/  FFMA R3, R3, 1.925963033500011079e-08, R4 ;  /* 0x32a5706003037823 */ /* 0x000fe20000000004 */
[----:B------:R-:W-:-:S05]  /*3bb0*/  IMAD.SHL.U32 R4, R12, 0x2, RZ ;  /* 0x000000020c047824 */ /* 0x000fca00078e00ff */
[----:B------:R-:W-:Y:S01]  /*3bc0*/  LOP3.LUT R12, R12, R4, R5, 0x96, !PT ;  /* 0x000000040c0c7212 */ /* 0x000fe200078e9605 */
[----:B------:R-:W0:Y:S01]  /*3bd0*/  MUFU.EX2 R3, R3 ;  /* 0x0000000300037308 */ /* 0x000e220000000800 */
[----:B------:R-:W-:Y:S02]  /*3be0*/  VIADD R4, R10, 0x10974f ;  /* 0x0010974f0a047836 */ /* 0x000fe40000000000 */
[----:B------:R-:W-:Y:S01]  /*3bf0*/  LOP3.LUT R13, R12, R9, RZ, 0x3c, !PT ;  /* 0x000000090c0d7212 */ /* 0x000fe200078e3cff */
[----:B------:R-:W-:Y:S02]  /*3c00*/  IMAD.MOV.U32 R10, RZ, RZ, 0x2f800000 ;  /* 0x2f800000ff0a7424 */ /* 0x000fe400078e00ff */
[----:B------:R-:W-:Y:S02]  /*3c10*/  IMAD.MOV.U32 R12, RZ, RZ, R9 ;  /* 0x000000ffff0c7224 */ /* 0x000fe400078e0009 */
[----:B------:R-:W-:-:S05]  /*3c20*/  IMAD.IADD R5, R13, 0x1, R4 ;  /* 0x000000010d057824 */ /* 0x000fca00078e0204 */
[----:B------:R-:W-:Y:S01]  /*3c30*/  I2FP.F32.U32 R5, R5 ;  /* 0x0000000500057245 */ /* 0x000fe20000201000 */
[----:B0-----:R-:W-:-:S04]  /*3c40*/  FMUL R0, R0, R3 ;  /* 0x0000000300007220 */ /* 0x001fc80000400000 */
[----:B------:R-:W-:-:S05]  /*3c50*/  FFMA R5, R5, R10, 1.1641532182693481445e-10 ;  /* 0x2f00000005057423 */ /* 0x000fca000000000a */
[----:B------:R-:W-:Y:S01]  /*3c60*/  FSETP.GT.AND P0, PT, R0, R5, PT ;  /* 0x000000050000720b */ /* 0x000fe20003f04000 */
[----:B------:R-:W-:-:S12]  /*3c70*/  IMAD.MOV.U32 R5, RZ, RZ, R8 ;  /* 0x000000ffff057224 */ /* 0x000fd800078e0008 */
[----:B------:R-:W-:Y:S01]  /*3c80*/  VOTEU.ANY UP0, P0 ;  /* 0x0000000000ff7886 */ /* 0x000fe20000000100 */
[----:B------:R-:W-:-:S04]  /*3c90*/  PLOP3.LUT P0, PT, PT, PT, UP0, 0x80, 0x8 ;  /* 0x000000000008781c */ /* 0x000fc80003f0f008 */
[----:B------:R-:W-:-:S09]  /*3ca0*/  @!UP0 UMOV UR6, UR11 ;  /* 0x0000000b00068c82 */ /* 0x000fd20008000000 */
[----:B------:R-:W0:Y:S04]  /*3cb0*/  @!P0 LDS R0, [R16] ;  /* 0x0000000010008984 */ /* 0x000e280000000800 */
[----:B------:R1:W-:Y:S04]  /*3cc0*/  @!P0 STS [R16], R17 ;  /* 0x0000001110008388 */ /* 0x0003e80000000800 */
[----:B0-----:R1:W-:Y:S02]  /*3cd0*/  @!P0 STS [R11], R0 ;  /* 0x000000000b008388 */ /* 0x0013e40000000800 */
.L_x_19:
[----:B-1----:R-:W-:Y:S01]  /*3ce0*/  IMAD.U32 R0, RZ, RZ, UR4 ;  /* 0x00000004ff007e24 */ /* 0x002fe2000f8e00ff */
[C---:B------:R-:W-:Y:S02]  /*3cf0*/  ISETP.GE.U32.AND P0, PT, R2.reuse, 0x270f, PT ;  /* 0x0000270f0200780c */ /* 0x040fe40003f06070 */
[----:B------:R-:W-:Y:S02]  /*3d00*/  IADD3 R2, PT, PT, R2, 0x1, RZ ;  /* 0x0000000102027810 */ /* 0x000fe40007ffe0ff */
[----:B------:R-:W-:-:S13]  /*3d10*/  ISETP.NE.AND P1, PT, R0, 0xa2, PT ;  /* 0x000000a20000780c */ /* 0x000fda0003f25270 */
[----:B------:R-:W-:Y:S05]  /*3d20*/  @!P0 BRA P1, `(.L_x_21) ;  /* 0xffffffc4003c8947 */ /* 0x000fea000083ffff */
[----:B------:R-:W-:Y:S01]  /*3d30*/  IMAD.U32 R2, RZ, RZ, UR8 ;  /* 0x00000008ff027e24 */ /* 0x000fe2000f8e00ff */
[----:B------:R-:W-:Y:S01]  /*3d40*/  UMOV UR4, URZ ;  /* 0x000000ff00047c82 */ /* 0x000fe20008000000 */
[----:B------:R-:W-:Y:S02]  /*3d50*/  IMAD.U32 R3, RZ, RZ, UR9 ;  /* 0x00000009ff037e24 */ /* 0x000fe4000f8e00ff */
[----:B------:R-:W-:Y:S02]  /*3d60*/  IMAD.U32 R6, RZ, RZ, UR8 ;  /* 0x00000008ff067e24 */ /* 0x000fe4000f8e00ff */
[----:B------:R-:W-:Y:S01]  /*3d70*/  IMAD.U32 R7, RZ, RZ, UR9 ;  /* 0x00000009ff077e24 */ /* 0x000fe2000f8e00ff */
[----:B------:R0:W-:Y:S01]  /*3d80*/  STG.E.64 desc[UR14][R2.64+0x8], R14 ;  /* 0x0000080e02007986 */ /* 0x0001e2000c101b0e */
[----:B------:R-:W-:Y:S02]  /*3d90*/  IMAD.U32 R8, RZ, RZ, UR8 ;  /* 0x00000008ff087e24 */ /* 0x000fe4000f8e00ff */
[----:B------:R-:W-:Y:S01]  /*3da0*/  IMAD.U32 R9, RZ, RZ, UR9 ;  /* 0x00000009ff097e24 */ /* 0x000fe2000f8e00ff */
[----:B------:R0:W-:Y:S04]  /*3db0*/  STG.E.64 desc[UR14][R6.64+0x10], R12 ;  /* 0x0000100c06007986 */ /* 0x0001e8000c101b0e */
[----:B------:R0:W-:Y:S02]  /*3dc0*/  STG.E.64 desc[UR14][R8.64], R4 ;  /* 0x0000000408007986 */ /* 0x0001e4000c101b0e */
.L_x_30:
[----:B-1----:R-:W1:Y:S01]  /*3dd0*/  S2UR UR8, SR_CgaCtaId ;  /* 0x00000000000879c3 */ /* 0x002e620000008800 */
[----:B------:R-:W-:Y:S01]  /*3de0*/  UMOV UR5, 0x400 ;  /* 0x0000040000057882 */ /* 0x000fe20000000000 */
[----:B------:R-:W-:Y:S01]  /*3df0*/  UIMAD.WIDE.U32 UR10, UR4, 0x4, URZ ;  /* 0x00000004040a78a5 */ /* 0x000fe2000f8e00ff */
[----:B--2---:R-:W2:Y:S01]  /*3e00*/  LDCU.64 UR16, c[0x0][0x3a8] ;  /* 0x00007500ff1077ac */ /* 0x004ea20008000a00 */
[----:B---3--:R-:W3:Y:S01]  /*3e10*/  LDCU.64 UR18, c[0x0][0x398] ;  /* 0x00007300ff1277ac */ /* 0x008ee20008000a00 */
[----:B----4-:R-:W4:Y:S01]  /*3e20*/  LDCU.64 UR20, c[0x0][0x3a0] ;  /* 0x00007400ff1477ac */ /* 0x010f220008000a00 */
[----:B0-----:R-:W0:Y:S01]  /*3e30*/  LDCU.64 UR22, c[0x0][0x3b8] ;  /* 0x00007700ff1677ac */ /* 0x001e220008000a00 */
[----:B------:R-:W0:Y:S01]  /*3e40*/  LDCU.64 UR24, c[0x0][0x3b0] ;  /* 0x00007600ff1877ac */ /* 0x000e220008000a00 */
[----:B-1----:R-:W-:Y:S01]  /*3e50*/  ULEA UR8, UR8, UR5, 0x18 ;  /* 0x0000000508087291 */ /* 0x002fe2000f8ec0ff */
[----:B------:R-:W1:Y:S03]  /*3e60*/  LDCU.64 UR26, c[0x0][0x3c8] ;  /* 0x00007900ff1a77ac */ /* 0x000e660008000a00 */
[----:B------:R-:W-:-:S02]  /*3e70*/  UIMAD UR8, UR4, 0x24, UR8 ;  /* 0x00000024040878a4 */ /* 0x000fc4000f8e0208 */
[----:B------:R-:W-:Y:S01]  /*3e80*/  UIADD3 UR4, UPT, UPT, UR4, 0x1, URZ ;  /* 0x0000000104047890 */ /* 0x000fe2000fffe0ff */
[----:B------:R-:W0:Y:S01]  /*3e90*/  LDCU.64 UR28, c[0x0][0x3c0] ;  /* 0x00007800ff1c77ac */ /* 0x000e220008000a00 */
        /* <DEDUP_REMOVED lines=8> */
[----:B------:R-:W-:Y:S01]  /*3f20*/  UISETP.NE.AND UP0, UPT, UR4, 0x9, UPT ;  /* 0x000000090400788c */ /* 0x000fe2000bf05270 */
[----:B------:R-:W-:Y:S01]  /*3f30*/  UMOV UR5, URZ ;  /* 0x000000ff00057c82 */ /* 0x000fe20008000000 */
[----:B--234-:R-:W-:-:S09]  /*3f40*/  UMOV UR9, UR11 ;  /* 0x0000000b00097c82 */ /* 0x01cfd20008000000 */
.L_x_29:
[----:B------:R-:W-:Y:S02]  /*3f50*/  UISETP.GT.AND UP2, UPT, UR7, 0x6, UPT ;  /* 0x000000060700788c */ /* 0x000fe4000bf44270 */
[----:B------:R-:W-:-:S04]  /*3f60*/  UIADD3 UR5, UPT, UPT, UR5, 0x1, URZ ;  /* 0x0000000105057890 */ /* 0x000fc8000fffe0ff */
[----:B------:R-:W-:-:S03]  /*3f70*/  UISETP.NE.AND UP1, UPT, UR5, 0x9, UPT ;  /* 0x000000090500788c */ /* 0x000fc6000bf25270 */
[----:B-1234-:R-:W-:Y:S08]  /*3f80*/  BRA.U UP2, `(.L_x_22) ;  /* 0x0000000502247547 */ /* 0x01eff0000b800000 */
[----:B------:R-:W-:-:S09]  /*3f90*/  UISETP.GT.AND UP2, UPT, UR7, 0x2, UPT ;  /* 0x000000020700788c */ /* 0x000fd2000bf44270 */
[----:B------:R-:W-:Y:S05]  /*3fa0*/  BRA.U UP2, `(.L_x_23) ;  /* 0x00000001026c7547 */ /* 0x000fea000b800000 */
[----:B------:R-:W-:-:S04]  /*3fb0*/  UISETP.LT.U32.AND UP2, UPT, UR7, 0x3, UPT ;  /* 0x000000030700788c */ /* 0x000fc8000bf41070 */
[----:B------:R-:W-:-:S04]  /*3fc0*/  USEL UR11, UR7, 0x3, UP2 ;  /* 0x00000003070b7887 */ /* 0x000fc80009000000 */
[----:B------:R-:W-:-:S12]  /*3fd0*/  USHF.L.U32 UR11, UR11, 0x2, URZ ;  /* 0x000000020b0b7899 */ /* 0x000fd800080006ff */
[----:B------:R-:W2:Y:S02]  /*3fe0*/  LDCU UR12, c[0x2][UR11] ;  /* 0x008000000b0c77ac */ /* 0x000ea40008000800 */
[----:B--2---:R-:W-:-:S10]  /*3ff0*/  USHF.R.S32.HI UR13, URZ, 0x1f, UR12 ;  /* 0x0000001fff0d7899 */ /* 0x004fd4000801140c */
.L_x_49:
[----:B01----:R-:W-:Y:S05]  /*4000*/  BRXU UR12 -0x4010                                                                       (*"BRANCH_TARGETS .L_x_50,.L_x_51,.L_x_52,.L_x_24"*) ;  /* 0xffffffbc0cfc7958 */ /* 0x003fea000b83ffff */
.L_x_52:
[----:B------:R-:W0:Y:S01]  /*4010*/  LDS R5, [UR8] ;  /* 0x00000008ff057984 */ /* 0x000e220008000800 */
[----:B------:R-:W-:-:S04]  /*4020*/  UIADD3 UR11, UP2, UPT, UR10, UR16, URZ ;  /* 0x000000100a0b7290 */ /* 0x000fc8000ff5e0ff */
[----:B------:R-:W-:Y:S02]  /*4030*/  UIADD3.X UR12, UPT, UPT, UR9, UR17, URZ, UP2, !UPT ;  /* 0x00000011090c7290 */ /* 0x000fe400097fe4ff */
[----:B------:R-:W-:-:S04]  /*4040*/  IMAD.U32 R2, RZ, RZ, UR11 ;  /* 0x0000000bff027e24 */ /* 0x000fc8000f8e00ff */
[----:B------:R-:W-:-:S05]  /*4050*/  IMAD.U32 R3, RZ, RZ, UR12 ;  /* 0x0000000cff037e24 */ /* 0x000fca000f8e00ff */
[----:B0-----:R1:W-:Y:S01]  /*4060*/  STG.E desc[UR14][R2.64], R5 ;  /* 0x0000000502007986 */ /* 0x0013e2000c10190e */
[----:B------:R-:W-:Y:S05]  /*4070*/  BRA `(.L_x_24) ;  /* 0x00000008004c7947 */ /* 0x000fea0003800000 */
.L_x_50:
[----:B------:R-:W0:Y:S01]  /*4080*/  LDS R5, [UR8] ;  /* 0x00000008ff057984 */ /* 0x000e220008000800 */
[----:B------:R-:W-:-:S04]  /*4090*/  UIADD3 UR11, UP2, UPT, UR10, UR18, URZ ;  /* 0x000000120a0b7290 */ /* 0x000fc8000ff5e0ff */
[----:B------:R-:W-:Y:S02]  /*40a0*/  UIADD3.X UR12, UPT, UPT, UR9, UR19, URZ, UP2, !UPT ;  /* 0x00000013090c7290 */ /* 0x000fe400097fe4ff */
[----:B------:R-:W-:-:S04]  /*40b0*/  IMAD.U32 R2, RZ, RZ, UR11 ;  /* 0x0000000bff027e24 */ /* 0x000fc8000f8e00ff */
[----:B------:R-:W-:-:S05]  /*40c0*/  IMAD.U32 R3, RZ, RZ, UR12 ;  /* 0x0000000cff037e24 */ /* 0x000fca000f8e00ff */
[----:B0-----:R2:W-:Y:S01]  /*40d0*/  STG.E desc[UR14][R2.64], R5 ;  /* 0x0000000502007986 */ /* 0x0015e2000c10190e */
[----:B------:R-:W-:Y:S05]  /*40e0*/  BRA `(.L_x_24) ;  /* 0x0000000800307947 */ /* 0x000fea0003800000 */
.L_x_51:
[----:B------:R-:W0:Y:S01]  /*40f0*/  LDS R5, [UR8] ;  /* 0x00000008ff057984 */ /* 0x000e220008000800 */
[----:B------:R-:W-:-:S04]  /*4100*/  UIADD3 UR11, UP2, UPT, UR10, UR20, URZ ;  /* 0x000000140a0b7290 */ /* 0x000fc8000ff5e0ff */
[----:B------:R-:W-:Y:S02]  /*4110*/  UIADD3.X UR12, UPT, UPT, UR9, UR21, URZ, UP2, !UPT ;  /* 0x00000015090c7290 */ /* 0x000fe400097fe4ff */
[----:B------:R-:W-:-:S04]  /*4120*/  MOV R2, UR11 ;  /* 0x0000000b00027c02 */ /* 0x000fc80008000f00 */
[----:B------:R-:W-:-:S05]  /*4130*/  IMAD.U32 R3, RZ, RZ, UR12 ;  /* 0x0000000cff037e24 */ /* 0x000fca000f8e00ff */
[----:B0-----:R0:W-:Y:S01]  /*4140*/  STG.E desc[UR14][R2.64], R5 ;  /* 0x0000000502007986 */ /* 0x0011e2000c10190e */
[----:B------:R-:W-:Y:S05]  /*4150*/  BRA `(.L_x_24) ;  /* 0x0000000800147947 */ /* 0x000fea0003800000 */
.L_x_23:
[----:B------:R-:W-:-:S09]  /*4160*/  UISETP.GT.AND UP2, UPT, UR7, 0x4, UPT ;  /* 0x000000040700788c */ /* 0x000fd2000bf44270 */
[----:B------:R-:W-:Y:S05]  /*4170*/  BRA.U UP2, `(.L_x_25) ;  /* 0x0000000102547547 */ /* 0x000fea000b800000 */
[----:B------:R-:W-:Y:S02]  /*4180*/  IMAD.MOV.U32 R0, RZ, RZ, 0x2 ;  /* 0x00000002ff007424 */ /* 0x000fe400078e00ff */
[----:B0-----:R-:W-:-:S05]  /*4190*/  IMAD.U32 R3, RZ, RZ, UR7 ;  /* 0x00000007ff037e24 */ /* 0x001fca000f8e00ff */
[----:B------:R-:W-:-:S05]  /*41a0*/  VIADDMNMX.U32 R0, R3, 0xfffffffd, R0, PT ;  /* 0xfffffffd03007846 */ /* 0x000fca0003800000 */
[----:B------:R-:W-:-:S04]  /*41b0*/  IMAD.SHL.U32 R0, R0, 0x4, RZ ;  /* 0x0000000400007824 */ /* 0x000fc800078e00ff */
[----:B------:R-:W0:Y:S02]  /*41c0*/  LDC R2, c[0x2][R0+0x10] ;  /* 0x0080040000027b82 */ /* 0x000e240000000800 */
[----:B0-----:R-:W-:-:S04]  /*41d0*/  SHF.R.S32.HI R3, RZ, 0x1f, R2 ;  /* 0x0000001fff037819 */ /* 0x001fc80000011402 */
.L_x_54:
[----:B-1----:R-:W-:Y:S05]  /*41e0*/  BRX R2 -0x41f0                                                                          (*"BRANCH_TARGETS .L_x_55,.L_x_56,.L_x_24"*) ;  /* 0xffffffbc02847949 */ /* 0x002fea000383ffff */
.L_x_56:
[----:B------:R-:W0:Y:S01]  /*41f0*/  LDS R5, [UR8] ;  /* 0x00000008ff057984 */ /* 0x000e220008000800 */
[----:B------:R-:W-:-:S04]  /*4200*/  UIADD3 UR11, UP2, UPT, UR10, UR22, URZ ;  /* 0x000000160a0b7290 */ /* 0x000fc8000ff5e0ff */
[----:B------:R-:W-:Y:S02]  /*4210*/  UIADD3.X UR12, UPT, UPT, UR9, UR23, URZ, UP2, !UPT ;  /* 0x00000017090c7290 */ /* 0x000fe400097fe4ff */
[----:B------:R-:W-:-:S04]  /*4220*/  IMAD.U32 R2, RZ, RZ, UR11 ;  /* 0x0000000bff027e24 */ /* 0x000fc8000f8e00ff */
[----:B------:R-:W-:-:S05]  /*4230*/  IMAD.U32 R3, RZ, RZ, UR12 ;  /* 0x0000000cff037e24 */ /* 0x000fca000f8e00ff */
[----:B0-----:R0:W-:Y:S01]  /*4240*/  STG.E desc[UR14][R2.64], R5 ;  /* 0x0000000502007986 */ /* 0x0011e2000c10190e */
[----:B------:R-:W-:Y:S05]  /*4250*/  BRA `(.L_x_24) ;  /* 0x0000000400d47947 */ /* 0x000fea0003800000 */
.L_x_55:
[----:B------:R-:W0:Y:S01]  /*4260*/  LDS R5, [UR8] ;  /* 0x00000008ff057984 */ /* 0x000e220008000800 */
[----:B------:R-:W-:-:S04]  /*4270*/  UIADD3 UR11, UP2, UPT, UR10, UR24, URZ ;  /* 0x000000180a0b7290 */ /* 0x000fc8000ff5e0ff */
[----:B------:R-:W-:Y:S02]  /*4280*/  UIADD3.X UR12, UPT, UPT, UR9, UR25, URZ, UP2, !UPT ;  /* 0x00000019090c7290 */ /* 0x000fe400097fe4ff */
[----:B------:R-:W-:-:S04]  /*4290*/  IMAD.U32 R2, RZ, RZ, UR11 ;  /* 0x0000000bff027e24 */ /* 0x000fc8000f8e00ff */
[----:B------:R-:W-:-:S05]  /*42a0*/  IMAD.U32 R3, RZ, RZ, UR12 ;  /* 0x0000000cff037e24 */ /* 0x000fca000f8e00ff */
[----:B0-----:R0:W-:Y:S01]  /*42b0*/  STG.E desc[UR14][R2.64], R5 ;  /* 0x0000000502007986 */ /* 0x0011e2000c10190e */
[----:B------:R-:W-:Y:S05]  /*42c0*/  BRA `(.L_x_24) ;  /* 0x0000000400b87947 */ /* 0x000fea0003800000 */
.L_x_25:
[----:B------:R-:W-:Y:S02]  /*42d0*/  IMAD.MOV.U32 R0, RZ, RZ, 0x2 ;  /* 0x00000002ff007424 */ /* 0x000fe400078e00ff */
[----:B0-----:R-:W-:-:S05]  /*42e0*/  IMAD.U32 R3, RZ, RZ, UR7 ;  /* 0x00000007ff037e24 */ /* 0x001fca000f8e00ff */
[----:B------:R-:W-:-:S04]  /*42f0*/  VIADDMNMX.U32 R0, R3, 0xfffffffb, R0, PT ;  /* 0xfffffffb03007846 */ /* 0x000fc80003800000 */
[----:B------:R-:W-:-:S04]  /*4300*/  SHF.L.U32 R0, R0, 0x2, RZ ;  /* 0x0000000200007819 */ /* 0x000fc800000006ff */
[----:B------:R-:W0:Y:S02]  /*4310*/  LDC R2, c[0x2][R0+0x1c] ;  /* 0x0080070000027b82 */ /* 0x000e240000000800 */
[----:B0-----:R-:W-:-:S04]  /*4320*/  SHF.R.S32.HI R3, RZ, 0x1f, R2 ;  /* 0x0000001fff037819 */ /* 0x001fc80000011402 */
.L_x_58:
[----:B-1----:R-:W-:Y:S05]  /*4330*/  BRX R2 -0x4340                                                                          (*"BRANCH_TARGETS .L_x_59,.L_x_60,.L_x_24"*) ;  /* 0xffffffbc02307949 */ /* 0x002fea000383ffff */
.L_x_60:
[----:B------:R-:W0:Y:S01]  /*4340*/  LDS R5, [UR8] ;  /* 0x00000008ff057984 */ /* 0x000e220008000800 */
[----:B------:R-:W-:-:S04]  /*4350*/  UIADD3 UR11, UP2, UPT, UR10, UR26, URZ ;  /* 0x0000001a0a0b7290 */ /* 0x000fc8000ff5e0ff */
[----:B------:R-:W-:Y:S02]  /*4360*/  UIADD3.X UR12, UPT, UPT, UR9, UR27, URZ, UP2, !UPT ;  /* 0x0000001b090c7290 */ /* 0x000fe400097fe4ff */
[----:B------:R-:W-:-:S04]  /*4370*/  IMAD.U32 R2, RZ, RZ, UR11 ;  /* 0x0000000bff027e24 */ /* 0x000fc8000f8e00ff */
[----:B------:R-:W-:-:S05]  /*4380*/  IMAD.U32 R3, RZ, RZ, UR12 ;  /* 0x0000000cff037e24 */ /* 0x000fca000f8e00ff */
[----:B0-----:R3:W-:Y:S01]  /*4390*/  STG.E desc[UR14][R2.64], R5 ;  /* 0x0000000502007986 */ /* 0x0017e2000c10190e */
[----:B------:R-:W-:Y:S05]  /*43a0*/  BRA `(.L_x_24) ;  /* 0x0000000400807947 */ /* 0x000fea0003800000 */
.L_x_59:
[----:B------:R-:W0:Y:S01]  /*43b0*/  LDS R5, [UR8] ;  /* 0x00000008ff057984 */ /* 0x000e220008000800 */
[----:B------:R-:W-:-:S04]  /*43c0*/  UIADD3 UR11, UP2, UPT, UR10, UR28, URZ ;  /* 0x0000001c0a0b7290 */ /* 0x000fc8000ff5e0ff */
[----:B------:R-:W-:Y:S02]  /*43d0*/  UIADD3.X UR12, UPT, UPT, UR9, UR29, URZ, UP2, !UPT ;  /* 0x0000001d090c7290 */ /* 0x000fe400097fe4ff */
[----:B------:R-:W-:-:S04]  /*43e0*/  IMAD.U32 R2, RZ, RZ, UR11 ;  /* 0x0000000bff027e24 */ /* 0x000fc8000f8e00ff */
[----:B------:R-:W-:-:S05]  /*43f0*/  IMAD.U32 R3, RZ, RZ, UR12 ;  /* 0x0000000cff037e24 */ /* 0x000fca000f8e00ff */
[----:B0-----:R4:W-:Y:S01]  /*4400*/  STG.E desc[UR14][R2.64], R5 ;  /* 0x0000000502007986 */ /* 0x0019e2000c10190e */
[----:B------:R-:W-:Y:S05]  /*4410*/  BRA `(.L_x_24) ;  /* 0x0000000400647947 */ /* 0x000fea0003800000 */
.L_x_22:
[----:B------:R-:W-:-:S09]  /*4420*/  UISETP.GT.AND UP2, UPT, UR7, 0xa, UPT ;  /* 0x0000000a0700788c */ /* 0x000fd2000bf44270 */
[----:B------:R-:W-:Y:S05]  /*4430*/  BRA.U UP2, `(.L_x_26) ;  /* 0x0000000102b07547 */ /* 0x000fea000b800000 */
        /* <DEDUP_REMOVED lines=8> */
.L_x_62:
[----:B-1----:R-:W-:Y:S05]  /*44c0*/  BRX R2 -0x44d0                                                                          (*"BRANCH_TARGETS .L_x_63,.L_x_64,.L_x_24"*) ;  /* 0xffffffb802cc7949 */ /* 0x002fea000383ffff */
.L_x_64:
[----:B------:R-:W0:Y:S01]  /*44d0*/  LDS R5, [UR8] ;  /* 0x00000008ff057984 */ /* 0x000e220008000800 */
[----:B------:R-:W-:-:S04]  /*44e0*/  UIADD3 UR11, UP2, UPT, UR10, UR30, URZ ;  /* 0x0000001e0a0b7290 */ /* 0x000fc8000ff5e0ff */
[----:B------:R-:W-:Y:S02]  /*44f0*/  UIADD3.X UR12, UPT, UPT, UR9, UR31, URZ, UP2, !UPT ;  /* 0x0000001f090c7290 */ /* 0x000fe400097fe4ff */
[----:B------:R-:W-:-:S04]  /*4500*/  IMAD.U32 R2, RZ, RZ, UR11 ;  /* 0x0000000bff027e24 */ /* 0x000fc8000f8e00ff */
[----:B------:R-:W-:-:S05]  /*4510*/  IMAD.U32 R3, RZ, RZ, UR12 ;  /* 0x0000000cff037e24 */ /* 0x000fca000f8e00ff */
[----:B0-----:R0:W-:Y:S01]  /*4520*/  STG.E desc[UR14][R2.64], R5 ;  /* 0x0000000502007986 */ /* 0x0011e2000c10190e */
[----:B------:R-:W-:Y:S05]  /*4530*/  BRA `(.L_x_24) ;  /* 0x00000004001c7947 */ /* 0x000fea0003800000 */
.L_x_63:
[----:B------:R-:W0:Y:S01]  /*4540*/  LDS R5, [UR8] ;  /* 0x00000008ff057984 */ /* 0x000e220008000800 */
[----:B------:R-:W-:-:S04]  /*4550*/  UIADD3 UR11, UP2, UPT, UR10, UR32, URZ ;  /* 0x000000200a0b7290 */ /* 0x000fc8000ff5e0ff */
[----:B------:R-:W-:Y:S02]  /*4560*/  UIADD3.X UR12, UPT, UPT, UR9, UR33, URZ, UP2, !UPT ;  /* 0x00000021090c7290 */ /* 0x000fe400097fe4ff */
[----:B------:R-:W-:-:S04]  /*4570*/  IMAD.U32 R2, RZ, RZ, UR11 ;  /* 0x0000000bff027e24 */ /* 0x000fc8000f8e00ff */
[----:B------:R-:W-:-:S05]  /*4580*/  MOV R3, UR12 ;  /* 0x0000000c00037c02 */ /* 0x000fca0008000f00 */
[----:B0-----:R0:W-:Y:S01]  /*4590*/  STG.E desc[UR14][R2.64], R5 ;  /* 0x0000000502007986 */ /* 0x0011e2000c10190e */
[----:B------:R-:W-:Y:S05]  /*45a0*/  BRA `(.L_x_24) ;  /* 0x0000000400007947 */ /* 0x000fea0003800000 */
.L_x_27:
[----:B------:R-:W-:Y:S02]  /*45b0*/  IMAD.MOV.U32 R0, RZ, RZ, 0x2 ;  /* 0x00000002ff007424 */ /* 0x000fe400078e00ff */
[----:B0-----:R-:W-:-:S05]  /*45c0*/  IMAD.U32 R3, RZ, RZ, UR7 ;  /* 0x00000007ff037e24 */ /* 0x001fca000f8e00ff */
[----:B------:R-:W-:-:S05]  /*45d0*/  VIADDMNMX.U32 R0, R3, 0xfffffff7, R0, PT ;  /* 0xfffffff703007846 */ /* 0x000fca0003800000 */
[----:B------:R-:W-:-:S04]  /*45e0*/  IMAD.SHL.U32 R0, R0, 0x4, RZ ;  /* 0x0000000400007824 */ /* 0x000fc800078e00ff */
[----:B------:R-:W0:Y:S02]  /*45f0*/  LDC R2, c[0x2][R0+0x34] ;  /* 0x00800d0000027b82 */ /* 0x000e240000000800 */
[----:B0-----:R-:W-:-:S04]  /*4600*/  SHF.R.S32.HI R3, RZ, 0x1f, R2 ;  /* 0x0000001fff037819 */ /* 0x001fc80000011402 */
.L_x_66:
[----:B-1----:R-:W-:Y:S05]  /*4610*/  BRX R2 -0x4620                                                                          (*"BRANCH_TARGETS .L_x_67,.L_x_68,.L_x_24"*) ;  /* 0xffffffb802787949 */ /* 0x002fea000383ffff */
.L_x_68:
[----:B------:R-:W0:Y:S01]  /*4620*/  LDS R5, [UR8] ;  /* 0x00000008ff057984 */ /* 0x000e220008000800 */
[----:B------:R-:W-:-:S04]  /*4630*/  UIADD3 UR11, UP2, UPT, UR10, UR34, URZ ;  /* 0x000000220a0b7290 */ /* 0x000fc8000ff5e0ff */
[----:B------:R-:W-:Y:S02]  /*4640*/  UIADD3.X UR12, UPT, UPT, UR9, UR35, URZ, UP2, !UPT ;  /* 0x00000023090c7290 */ /* 0x000fe400097fe4ff */
[----:B------:R-:W-:-:S04]  /*4650*/  IMAD.U32 R2, RZ, RZ, UR11 ;  /* 0x0000000bff027e24 */ /* 0x000fc8000f8e00ff */
[----:B------:R-:W-:-:S05]  /*4660*/  IMAD.U32 R3, RZ, RZ, UR12 ;  /* 0x0000000cff037e24 */ /* 0x000fca000f8e00ff */
[----:B0-----:R0:W-:Y:S01]  /*4670*/  STG.E desc[UR14][R2.64], R5 ;  /* 0x0000000502007986 */ /* 0x0011e2000c10190e */
[----:B------:R-:W-:Y:S05]  /*4680*/  BRA `(.L_x_24) ;  /* 0x0000000000c87947 */ /* 0x000fea0003800000 */
.L_x_67:
[----:B------:R-:W0:Y:S01]  /*4690*/  LDS R5, [UR8] ;  /* 0x00000008ff057984 */ /* 0x000e220008000800 */
[----:B------:R-:W-:-:S04]  /*46a0*/  UIADD3 UR11, UP2, UPT, UR10, UR36, URZ ;  /* 0x000000240a0b7290 */ /* 0x000fc8000ff5e0ff */
[----:B------:R-:W-:Y:S02]  /*46b0*/  UIADD3.X UR12, UPT, UPT, UR9, UR37, URZ, UP2, !UPT ;  /* 0x00000025090c7290 */ /* 0x000fe400097fe4ff */
[----:B------:R-:W-:-:S04]  /*46c0*/  IMAD.U32 R2, RZ, RZ, UR11 ;  /* 0x0000000bff027e24 */ /* 0x000fc8000f8e00ff */
[----:B------:R-:W-:-:S05]  /*46d0*/  IMAD.U32 R3, RZ, RZ, UR12 ;  /* 0x0000000cff037e24 */ /* 0x000fca000f8e00ff */
[----:B0-----:R0:W-:Y:S01]  /*46e0*/  STG.E desc[UR14][R2.64], R5 ;  /* 0x0000000502007986 */ /* 0x0011e2000c10190e */
[----:B------:R-:W-:Y:S05]  /*46f0*/  BRA `(.L_x_24) ;  /* 0x0000000000ac7947 */ /* 0x000fea0003800000 */
.L_x_26:
        /* <DEDUP_REMOVED lines=8> */
.L_x_70:
[----:B-1----:R-:W-:Y:S05]  /*4780*/  BRX R2 -0x4790                                                                          (*"BRANCH_TARGETS .L_x_71,.L_x_72,.L_x_24"*) ;  /* 0xffffffb8021c7949 */ /* 0x002fea000383ffff */
.L_x_72:
[----:B------:R-:W0:Y:S01]  /*4790*/  LDS R5, [UR8] ;  /* 0x00000008ff057984 */ /* 0x000e220008000800 */
[----:B------:R-:W-:-:S04]  /*47a0*/  UIADD3 UR11, UP2, UPT, UR10, UR38, URZ ;  /* 0x000000260a0b7290 */ /* 0x000fc8000ff5e0ff */
[----:B------:R-:W-:Y:S02]  /*47b0*/  UIADD3.X UR12, UPT, UPT, UR9, UR39, URZ, UP2, !UPT ;  /* 0x00000027090c7290 */ /* 0x000fe400097fe4ff */
[----:B------:R-:W-:-:S04]  /*47c0*/  MOV R2, UR11 ;  /* 0x0000000b00027c02 */ /* 0x000fc80008000f00 */
[----:B------:R-:W-:-:S05]  /*47d0*/  IMAD.U32 R3, RZ, RZ, UR12 ;  /* 0x0000000cff037e24 */ /* 0x000fca000f8e00ff */
[----:B0-----:R0:W-:Y:S01]  /*47e0*/  STG.E desc[UR14][R2.64], R5 ;  /* 0x0000000502007986 */ /* 0x0011e2000c10190e */
[----:B------:R-:W-:Y:S05]  /*47f0*/  BRA `(.L_x_24) ;  /* 0x00000000006c7947 */ /* 0x000fea0003800000 */
.L_x_71:
[----:B------:R-:W0:Y:S01]  /*4800*/  LDS R5, [UR8] ;  /* 0x00000008ff057984 */ /* 0x000e220008000800 */
[----:B------:R-:W-:-:S04]  /*4810*/  UIADD3 UR11, UP2, UPT, UR10, UR40, URZ ;  /* 0x000000280a0b7290 */ /* 0x000fc8000ff5e0ff */
[----:B------:R-:W-:Y:S02]  /*4820*/  UIADD3.X UR12, UPT, UPT, UR9, UR41, URZ, UP2, !UPT ;  /* 0x00000029090c7290 */ /* 0x000fe400097fe4ff */
[----:B------:R-:W-:-:S04]  /*4830*/  IMAD.U32 R2, RZ, RZ, UR11 ;  /* 0x0000000bff027e24 */ /* 0x000fc8000f8e00ff */
[----:B------:R-:W-:-:S05]  /*4840*/  IMAD.U32 R3, RZ, RZ, UR12 ;  /* 0x0000000cff037e24 */ /* 0x000fca000f8e00ff */
[----:B0-----:R0:W-:Y:S01]  /*4850*/  STG.E desc[UR14][R2.64], R5 ;  /* 0x0000000502007986 */ /* 0x0011e2000c10190e */
[----:B------:R-:W-:Y:S05]  /*4860*/  BRA `(.L_x_24) ;  /* 0x0000000000507947 */ /* 0x000fea0003800000 */
.L_x_28:
[----:B------:R-:W-:Y:S02]  /*4870*/  IMAD.MOV.U32 R0, RZ, RZ, 0x2 ;  /* 0x00000002ff007424 */ /* 0x000fe400078e00ff */
[----:B0-----:R-:W-:-:S05]  /*4880*/  IMAD.U32 R3, RZ, RZ, UR7 ;  /* 0x00000007ff037e24 */ /* 0x001fca000f8e00ff */
[----:B------:R-:W-:-:S05]  /*4890*/  VIADDMNMX.U32 R0, R3, 0xfffffff3, R0, PT ;  /* 0xfffffff303007846 */ /* 0x000fca0003800000 */
[----:B------:R-:W-:-:S04]  /*48a0*/  IMAD.SHL.U32 R0, R0, 0x4, RZ ;  /* 0x0000000400007824 */ /* 0x000fc800078e00ff */
[----:B------:R-:W0:Y:S02]  /*48b0*/  LDC R2, c[0x2][R0+0x4c] ;  /* 0x0080130000027b82 */ /* 0x000e240000000800 */
[----:B0-----:R-:W-:-:S04]  /*48c0*/  SHF.R.S32.HI R3, RZ, 0x1f, R2 ;  /* 0x0000001fff037819 */ /* 0x001fc80000011402 */
.L_x_74:
[----:B-1----:R-:W-:Y:S05]  /*48d0*/  BRX R2 -0x48e0                                                                          (*"BRANCH_TARGETS .L_x_75,.L_x_76,.L_x_24"*) ;  /* 0xffffffb402c87949 */ /* 0x002fea000383ffff */
.L_x_76:
[----:B------:R-:W0:Y:S01]  /*48e0*/  LDS R5, [UR8] ;  /* 0x00000008ff057984 */ /* 0x000e220008000800 */
[----:B------:R-:W-:-:S04]  /*48f0*/  UIADD3 UR11, UP2, UPT, UR10, UR42, URZ ;  /* 0x0000002a0a0b7290 */ /* 0x000fc8000ff5e0ff */
[----:B------:R-:W-:Y:S02]  /*4900*/  UIADD3.X UR12, UPT, UPT, UR9, UR43, URZ, UP2, !UPT ;  /* 0x0000002b090c7290 */ /* 0x000fe400097fe4ff */
[----:B------:R-:W-:-:S04]  /*4910*/  IMAD.U32 R2, RZ, RZ, UR11 ;  /* 0x0000000bff027e24 */ /* 0x000fc8000f8e00ff */
[----:B------:R-:W-:-:S05]  /*4920*/  IMAD.U32 R3, RZ, RZ, UR12 ;  /* 0x0000000cff037e24 */ /* 0x000fca000f8e00ff */
[----:B0-----:R0:W-:Y:S01]  /*4930*/  STG.E desc[UR14][R2.64], R5 ;  /* 0x0000000502007986 */ /* 0x0011e2000c10190e */
[----:B------:R-:W-:Y:S05]  /*4940*/  BRA `(.L_x_24) ;  /* 0x0000000000187947 */ /* 0x000fea0003800000 */
.L_x_75:
[----:B------:R-:W0:Y:S01]  /*4950*/  LDS R5, [UR8] ;  /* 0x00000008ff057984 */ /* 0x000e220008000800 */
[----:B------:R-:W-:-:S04]  /*4960*/  UIADD3 UR11, UP2, UPT, UR10, UR44, URZ ;  /* 0x0000002c0a0b7290 */ /* 0x000fc8000ff5e0ff */
[----:B------:R-:W-:Y:S02]  /*4970*/  UIADD3.X UR12, UPT, UPT, UR9, UR45, URZ, UP2, !UPT ;  /* 0x0000002d090c7290 */ /* 0x000fe400097fe4ff */
[----:B------:R-:W-:-:S04]  /*4980*/  IMAD.U32 R2, RZ, RZ, UR11 ;  /* 0x0000000bff027e24 */ /* 0x000fc8000f8e00ff */
[----:B------:R-:W-:-:S05]  /*4990*/  IMAD.U32 R3, RZ, RZ, UR12 ;  /* 0x0000000cff037e24 */ /* 0x000fca000f8e00ff */
[----:B0-----:R0:W-:Y:S02]  /*49a0*/  STG.E desc[UR14][R2.64], R5 ;  /* 0x0000000502007986 */ /* 0x0011e4000c10190e */
.L_x_24:
[----:B------:R-:W-:Y:S02]  /*49b0*/  UIADD3 UR10, UP2, UPT, UR10, 0x24, URZ ;  /* 0x000000240a0a7890 */ /* 0x000fe4000ff5e0ff */
[----:B------:R-:W-:Y:S02]  /*49c0*/  UIADD3 UR8, UPT, UPT, UR8, 0x4, URZ ;  /* 0x0000000408087890 */ /* 0x000fe4000fffe0ff */
[----:B------:R-:W-:Y:S01]  /*49d0*/  UIADD3.X UR9, UPT, UPT, URZ, UR9, URZ, UP2, !UPT ;  /* 0x00000009ff097290 */ /* 0x000fe200097fe4ff */
[----:B------:R-:W-:Y:S11]  /*49e0*/  BRA.U UP1, `(.L_x_29) ;  /* 0xfffffff501587547 */ /* 0x000ff6000b83ffff */
[----:B------:R-:W-:Y:S05]  /*49f0*/  BRA.U UP0, `(.L_x_30) ;  /* 0xfffffff100f47547 */ /* 0x000fea000b83ffff */
[----:B------:R-:W5:Y:S01]  /*4a00*/  LDCU.64 UR4, c[0x0][0x410] ;  /* 0x00008200ff0477ac */ /* 0x000f620008000a00 */
[----:B01234-:R-:W-:Y:S01]  /*4a10*/  MOV R5, UR6 ;  /* 0x0000000600057c02 */ /* 0x01ffe20008000f00 */
[----:B-----5:R-:W-:-:S06]  /*4a20*/  UIMAD.WIDE UR4, UR7, 0x4, UR4 ;  /* 0x00000004070478a5 */ /* 0x020fcc000f8e0204 */
[----:B------:R-:W-:Y:S02]  /*4a30*/  IMAD.U32 R2, RZ, RZ, UR4 ;  /* 0x00000004ff027e24 */ /* 0x000fe4000f8e00ff */
[----:B------:R-:W-:-:S05]  /*4a40*/  IMAD.U32 R3, RZ, RZ, UR5 ;  /* 0x00000005ff037e24 */ /* 0x000fca000f8e00ff */
[----:B------:R-:W-:Y:S01]  /*4a50*/  STG.E desc[UR14][R2.64], R5 ;  /* 0x0000000502007986 */ /* 0x000fe2000c10190e */
[----:B------:R-:W-:Y:S05]  /*4a60*/  EXIT ;  /* 0x000000000000794d */ /* 0x000fea0003800000 */
        .weak           $__internal_0_$__cuda_sm3x_div_rn_noftz_f32_slowpath
        .type           $__internal_0_$__cuda_sm3x_div_rn_noftz_f32_slowpath,@function
        .size           $__internal_0_$__cuda_sm3x_div_rn_noftz_f32_slowpath,(.L_x_78 - $__internal_0_$__cuda_sm3x_div_rn_noftz_f32_slowpath)
$__internal_0_$__cuda_sm3x_div_rn_noftz_f32_slowpath:
[----:B------:R-:W0:Y:S01]  /*4a70*/  LDC R3, c[0x0][0x394] ;  /* 0x0000e500ff037b82 */ /* 0x000e220000000800 */
[--C-:B------:R-:W-:Y:S01]  /*4a80*/  SHF.R.U32.HI R13, RZ, 0x17, R0.reuse ;  /* 0x00000017ff0d7819 */ /* 0x100fe20000011600 */
[----:B------:R-:W-:-:S03]  /*4a90*/  IMAD.MOV.U32 R14, RZ, RZ, R0 ;  /* 0x000000ffff0e7224 */ /* 0x000fc600078e0000 */
[----:B------:R-:W-:-:S03]  /*4aa0*/  LOP3.LUT R20, R13, 0xff, RZ, 0xc0, !PT ;  /* 0x000000ff0d147812 */ /* 0x000fc600078ec0ff */
[----:B------:R-:W1:Y:S02]  /*4ab0*/  LDC R15, c[0x0][0x394] ;  /* 0x0000e500ff0f7b82 */ /* 0x000e640000000800 */
[----:B------:R-:W-:Y:S01]  /*4ac0*/  VIADD R19, R20, 0xffffffff ;  /* 0xffffffff14137836 */ /* 0x000fe20000000000 */
[----:B0-----:R-:W-:-:S04]  /*4ad0*/  SHF.R.U32.HI R12, RZ, 0x17, R3 ;  /* 0x00000017ff0c7819 */ /* 0x001fc80000011603 */
[----:B------:R-:W-:-:S05]  /*4ae0*/  LOP3.LUT R12, R12, 0xff, RZ, 0xc0, !PT ;  /* 0x000000ff0c0c7812 */ /* 0x000fca00078ec0ff */
[----:B------:R-:W-:-:S05]  /*4af0*/  VIADD R18, R12, 0xffffffff ;  /* 0xffffffff0c127836 */ /* 0x000fca0000000000 */
[----:B------:R-:W-:-:S04]  /*4b00*/  ISETP.GT.U32.AND P0, PT, R18, 0xfd, PT ;  /* 0x000000fd1200780c */ /* 0x000fc80003f04070 */
[----:B------:R-:W-:-:S13]  /*4b10*/  ISETP.GT.U32.OR P0, PT, R19, 0xfd, P0 ;  /* 0x000000fd1300780c */ /* 0x000fda0000704470 */
[----:B------:R-:W-:Y:S01]  /*4b20*/  @!P0 IMAD.MOV.U32 R13, RZ, RZ, RZ ;  /* 0x000000ffff0d8224 */ /* 0x000fe200078e00ff */
[----:B-1----:R-:W-:Y:S06]  /*4b30*/  @!P0 BRA `(.L_x_31) ;  /* 0x00000000005c8947 */ /* 0x002fec0003800000 */
[----:B------:R-:W-:Y:S02]  /*4b40*/  FSETP.GTU.FTZ.AND P1, PT, |R3|, +INF , PT ;  /* 0x7f8000000300780b */ /* 0x000fe40003f3c200 */
[----:B------:R-:W-:-:S04]  /*4b50*/  FSETP.GTU.FTZ.AND P0, PT, |R0|, +INF , PT ;  /* 0x7f8000000000780b */ /* 0x000fc80003f1c200 */
[----:B------:R-:W-:-:S13]  /*4b60*/  PLOP3.LUT P0, PT, P0, P1, PT, 0xf8, 0x8f ;  /* 0x00000000008f781c */ /* 0x000fda0000703f70 */
[----:B------:R-:W-:Y:S05]  /*4b70*/  @P0 BRA `(.L_x_32) ;  /* 0x0000000400440947 */ /* 0x000fea0003800000 */
[----:B------:R-:W-:-:S13]  /*4b80*/  LOP3.LUT P0, RZ, R15, 0x7fffffff, R14, 0xc8, !PT ;  /* 0x7fffffff0fff7812 */ /* 0x000fda000780c80e */
[----:B------:R-:W-:Y:S05]  /*4b90*/  @!P0 BRA `(.L_x_33) ;  /* 0x0000000400348947 */ /* 0x000fea0003800000 */
[C---:B------:R-:W-:Y:S02]  /*4ba0*/  FSETP.NEU.FTZ.AND P1, PT, |R0|.reuse, +INF , PT ;  /* 0x7f8000000000780b */ /* 0x040fe40003f3d200 */
[----:B------:R-:W-:Y:S02]  /*4bb0*/  FSETP.NEU.FTZ.AND P0, PT, |R3|, +INF , PT ;  /* 0x7f8000000300780b */ /* 0x000fe40003f1d200 */
[----:B------:R-:W-:-:S11]  /*4bc0*/  FSETP.NEU.FTZ.AND P2, PT, |R0|, +INF , PT ;  /* 0x7f8000000000780b */ /* 0x000fd60003f5d200 */
[----:B------:R-:W-:Y:S05]  /*4bd0*/  @!P0 BRA !P1, `(.L_x_33) ;  /* 0x0000000400248947 */ /* 0x000fea0004800000 */
[----:B------:R-:W-:-:S04]  /*4be0*/  LOP3.LUT P1, RZ, R14, 0x7fffffff, RZ, 0xc0, !PT ;  /* 0x7fffffff0eff7812 */ /* 0x000fc8000782c0ff */
[----:B------:R-:W-:-:S13]  /*4bf0*/  PLOP3.LUT P0, PT, P0, P1, PT, 0x2f, 0xf2 ;  /* 0x0000000000f2781c */ /* 0x000fda0000702577 */
[----:B------:R-:W-:Y:S05]  /*4c00*/  @P0 BRA `(.L_x_34) ;  /* 0x0000000400100947 */ /* 0x000fea0003800000 */
[----:B------:R-:W-:-:S04]  /*4c10*/  LOP3.LUT P0, RZ, R15, 0x7fffffff, RZ, 0xc0, !PT ;  /* 0x7fffffff0fff7812 */ /* 0x000fc8000780c0ff */
[----:B------:R-:W-:-:S13]  /*4c20*/  PLOP3.LUT P0, PT, P2, P0, PT, 0x2f, 0xf2 ;  /* 0x0000000000f2781c */ /* 0x000fda0001700577 */
[----:B------:R-:W-:Y:S05]  /*4c30*/  @P0 BRA `(.L_x_35) ;  /* 0x0000000000f80947 */ /* 0x000fea0003800000 */
[----:B------:R-:W-:Y:S02]  /*4c40*/  ISETP.GE.AND P0, PT, R19, RZ, PT ;  /* 0x000000ff1300720c */ /* 0x000fe40003f06270 */
[----:B------:R-:W-:-:S11]  /*4c50*/  ISETP.GE.AND P1, PT, R18, RZ, PT ;  /* 0x000000ff1200720c */ /* 0x000fd60003f26270 */
[----:B------:R-:W-:Y:S02]  /*4c60*/  @P0 IMAD.MOV.U32 R13, RZ, RZ, RZ ;  /* 0x000000ffff0d0224 */ /* 0x000fe400078e00ff */
[----:B------:R-:W-:Y:S01]  /*4c70*/  @!P0 FFMA R14, R0, 1.84467440737095516160e+19, RZ ;  /* 0x5f800000000e8823 */ /* 0x000fe200000000ff */
[----:B------:R-:W-:Y:S02]  /*4c80*/  @!P0 IMAD.MOV.U32 R13, RZ, RZ, -0x40 ;  /* 0xffffffc0ff0d8424 */ /* 0x000fe400078e00ff */
[----:B------:R-:W-:Y:S02]  /*4c90*/  @!P1 FFMA R15, R3, 1.84467440737095516160e+19, RZ ;  /* 0x5f800000030f9823 */ /* 0x000fe400000000ff */
[----:B------:R-:W-:-:S07]  /*4ca0*/  @!P1 VIADD R13, R13, 0x40 ;  /* 0x000000400d0d9836 */ /* 0x000fce0000000000 */
.L_x_31:
[----:B------:R-:W-:-:S05]  /*4cb0*/  LEA R0, R12, 0xc0800000, 0x17 ;  /* 0xc08000000c007811 */ /* 0x000fca00078eb8ff */
[----:B------:R-:W-:Y:S01]  /*4cc0*/  IMAD.IADD R18, R15, 0x1, -R0 ;  /* 0x000000010f127824 */ /* 0x000fe200078e0a00 */
[----:B------:R-:W-:-:S03]  /*4cd0*/  IADD3 R15, PT, PT, R20, -0x7f, RZ ;  /* 0xffffff81140f7810 */ /* 0x000fc60007ffe0ff */
[----:B------:R-:W0:Y:S01]  /*4ce0*/  MUFU.RCP R3, R18 ;  /* 0x0000001200037308 */ /* 0x000e220000001000 */
[----:B------:R-:W-:Y:S01]  /*4cf0*/  FADD.FTZ R19, -R18, -RZ ;  /* 0x800000ff12137221 */ /* 0x000fe20000010100 */
[----:B------:R-:W-:-:S03]  /*4d00*/  IMAD R0, R15, -0x800000, R14 ;  /* 0xff8000000f007824 */ /* 0x000fc600078e020e */
[----:B0-----:R-:W-:-:S04]  /*4d10*/  FFMA R20, R3, R19, 1 ;  /* 0x3f80000003147423 */ /* 0x001fc80000000013 */
[----:B------:R-:W-:-:S04]  /*4d20*/  FFMA R3, R3, R20, R3 ;  /* 0x0000001403037223 */ /* 0x000fc80000000003 */
[----:B------:R-:W-:-:S04]  /*4d30*/  FFMA R14, R0, R3, RZ ;  /* 0x00000003000e7223 */ /* 0x000fc800000000ff */
[----:B------:R-:W-:-:S04]  /*4d40*/  FFMA R20, R19, R14, R0 ;  /* 0x0000000e13147223 */ /* 0x000fc80000000000 */
[----:B------:R-:W-:Y:S01]  /*4d50*/  FFMA R20, R3, R20, R14 ;  /* 0x0000001403147223 */ /* 0x000fe2000000000e */
[----:B------:R-:W-:-:S03]  /*4d60*/  IADD3 R14, PT, PT, R15, 0x7f, -R12 ;  /* 0x0000007f0f0e7810 */ /* 0x000fc60007ffe80c */
[----:B------:R-:W-:Y:S02]  /*4d70*/  FFMA R19, R19, R20, R0 ;  /* 0x0000001413137223 */ /* 0x000fe40000000000 */
[----:B------:R-:W-:Y:S02]  /*4d80*/  IMAD.IADD R13, R14, 0x1, R13 ;  /* 0x000000010e0d7824 */ /* 0x000fe400078e020d */
[----:B------:R-:W-:-:S05]  /*4d90*/  FFMA R0, R3, R19, R20 ;  /* 0x0000001303007223 */ /* 0x000fca0000000014 */
[----:B------:R-:W-:-:S04]  /*4da0*/  SHF.R.U32.HI R12, RZ, 0x17, R0 ;  /* 0x00000017ff0c7819 */ /* 0x000fc80000011600 */
[----:B------:R-:W-:-:S05]  /*4db0*/  LOP3.LUT R12, R12, 0xff, RZ, 0xc0, !PT ;  /* 0x000000ff0c0c7812 */ /* 0x000fca00078ec0ff */
[----:B------:R-:W-:-:S04]  /*4dc0*/  IMAD.IADD R15, R12, 0x1, R13 ;  /* 0x000000010c0f7824 */ /* 0x000fc800078e020d */
[----:B------:R-:W-:-:S05]  /*4dd0*/  VIADD R12, R15, 0xffffffff ;  /* 0xffffffff0f0c7836 */ /* 0x000fca0000000000 */
[----:B------:R-:W-:-:S13]  /*4de0*/  ISETP.GE.U32.AND P0, PT, R12, 0xfe, PT ;  /* 0x000000fe0c00780c */ /* 0x000fda0003f06070 */
[----:B------:R-:W-:Y:S05]  /*4df0*/  @!P0 BRA `(.L_x_36) ;  /* 0x0000000000808947 */ /* 0x000fea0003800000 */
[----:B------:R-:W-:-:S13]  /*4e00*/  ISETP.GT.AND P0, PT, R15, 0xfe, PT ;  /* 0x000000fe0f00780c */ /* 0x000fda0003f04270 */
[----:B------:R-:W-:Y:S05]  /*4e10*/  @P0 BRA `(.L_x_37) ;  /* 0x00000000006c0947 */ /* 0x000fea0003800000 */
[----:B------:R-:W-:-:S13]  /*4e20*/  ISETP.GE.AND P0, PT, R15, 0x1, PT ;  /* 0x000000010f00780c */ /* 0x000fda0003f06270 */
[----:B------:R-:W-:Y:S05]  /*4e30*/  @P0 BRA `(.L_x_38) ;  /* 0x0000000000980947 */ /* 0x000fea0003800000 */
[----:B------:R-:W-:Y:S02]  /*4e40*/  ISETP.GE.AND P0, PT, R15, -0x18, PT ;  /* 0xffffffe80f00780c */ /* 0x000fe40003f06270 */
[----:B------:R-:W-:-:S11]  /*4e50*/  LOP3.LUT R0, R0, 0x80000000, RZ, 0xc0, !PT ;  /* 0x8000000000007812 */ /* 0x000fd600078ec0ff */
[----:B------:R-:W-:Y:S05]  /*4e60*/  @!P0 BRA `(.L_x_38) ;  /* 0x00000000008c8947 */ /* 0x000fea0003800000 */
[-CC-:B------:R-:W-:Y:S01]  /*4e70*/  FFMA.RZ R12, R3, R19.reuse, R20.reuse ;  /* 0x00000013030c7223 */ /* 0x180fe2000000c014 */
[C---:B------:R-:W-:Y:S01]  /*4e80*/  VIADD R14, R15.reuse, 0x20 ;  /* 0x000000200f0e7836 */ /* 0x040fe20000000000 */
[C---:B------:R-:W-:Y:S02]  /*4e90*/  ISETP.NE.AND P2, PT, R15.reuse, RZ, PT ;  /* 0x000000ff0f00720c */ /* 0x040fe40003f45270 */
[----:B------:R-:W-:Y:S01]  /*4ea0*/  ISETP.NE.AND P1, PT, R15, RZ, PT ;  /* 0x000000ff0f00720c */ /* 0x000fe20003f25270 */
[----:B------:R-:W-:Y:S01]  /*4eb0*/  IMAD.MOV R15, RZ, RZ, -R15 ;  /* 0x000000ffff0f7224 */ /* 0x000fe200078e0a0f */
[----:B------:R-:W-:Y:S01]  /*4ec0*/  LOP3.LUT R13, R12, 0x7fffff, RZ, 0xc0, !PT ;  /* 0x007fffff0c0d7812 */ /* 0x000fe200078ec0ff */
[CCC-:B------:R-:W-:Y:S01]  /*4ed0*/  FFMA.RP R12, R3.reuse, R19.reuse, R20.reuse ;  /* 0x00000013030c7223 */ /* 0x1c0fe20000008014 */
[----:B------:R-:W-:Y:S02]  /*4ee0*/  FFMA.RM R3, R3, R19, R20 ;  /* 0x0000001303037223 */ /* 0x000fe40000004014 */
[----:B------:R-:W-:-:S03]  /*4ef0*/  LOP3.LUT R13, R13, 0x800000, RZ, 0xfc, !PT ;  /* 0x008000000d0d7812 */ /* 0x000fc600078efcff */
[----:B------:R-:W-:Y:S02]  /*4f00*/  FSETP.NEU.FTZ.AND P0, PT, R12, R3, PT ;  /* 0x000000030c00720b */ /* 0x000fe40003f1d000 */
[----:B------:R-:W-:Y:S02]  /*4f10*/  SHF.L.U32 R14, R13, R14, RZ ;  /* 0x0000000e0d0e7219 */ /* 0x000fe400000006ff */
[----:B------:R-:W-:Y:S02]  /*4f20*/  SEL R12, R15, RZ, P2 ;  /* 0x000000ff0f0c7207 */ /* 0x000fe40001000000 */
[----:B------:R-:W-:Y:S02]  /*4f30*/  ISETP.NE.AND P1, PT, R14, RZ, P1 ;  /* 0x000000ff0e00720c */ /* 0x000fe40000f25270 */
[----:B------:R-:W-:Y:S02]  /*4f40*/  SHF.R.U32.HI R12, RZ, R12, R13 ;  /* 0x0000000cff0c7219 */ /* 0x000fe4000001160d */
[----:B------:R-:W-:-:S02]  /*4f50*/  PLOP3.LUT P0, PT, P0, P1, PT, 0xf8, 0x8f ;  /* 0x00000000008f781c */ /* 0x000fc40000703f70 */
[----:B------:R-:W-:Y:S02]  /*4f60*/  SHF.R.U32.HI R14, RZ, 0x1, R12 ;  /* 0x00000001ff0e7819 */ /* 0x000fe4000001160c */
[----:B------:R-:W-:-:S04]  /*4f70*/  SEL R3, RZ, 0x1, !P0 ;  /* 0x00000001ff037807 */ /* 0x000fc80004000000 */
[----:B------:R-:W-:-:S04]  /*4f80*/  LOP3.LUT R3, R3, 0x1, R14, 0xf8, !PT ;  /* 0x0000000103037812 */ /* 0x000fc800078ef80e */
[----:B------:R-:W-:-:S05]  /*4f90*/  LOP3.LUT R3, R3, R12, RZ, 0xc0, !PT ;  /* 0x0000000c03037212 */ /* 0x000fca00078ec0ff */
[----:B------:R-:W-:-:S05]  /*4fa0*/  IMAD.IADD R3, R14, 0x1, R3 ;  /* 0x000000010e037824 */ /* 0x000fca00078e0203 */
[----:B------:R-:W-:Y:S01]  /*4fb0*/  LOP3.LUT R0, R3, R0, RZ, 0xfc, !PT ;  /* 0x0000000003007212 */ /* 0x000fe200078efcff */
[----:B------:R-:W-:Y:S06]  /*4fc0*/  BRA `(.L_x_38) ;  /* 0x0000000000347947 */ /* 0x000fec0003800000 */
.L_x_37:
[----:B------:R-:W-:-:S04]  /*4fd0*/  LOP3.LUT R0, R0, 0x80000000, RZ, 0xc0, !PT ;  /* 0x8000000000007812 */ /* 0x000fc800078ec0ff */
[----:B------:R-:W-:Y:S01]  /*4fe0*/  LOP3.LUT R0, R0, 0x7f800000, RZ, 0xfc, !PT ;  /* 0x7f80000000007812 */ /* 0x000fe200078efcff */
[----:B------:R-:W-:Y:S06]  /*4ff0*/  BRA `(.L_x_38) ;  /* 0x0000000000287947 */ /* 0x000fec0003800000 */
.L_x_36:
[----:B------:R-:W-:Y:S01]  /*5000*/  IMAD R0, R13, 0x800000, R0 ;  /* 0x008000000d007824 */ /* 0x000fe200078e0200 */
[----:B------:R-:W-:Y:S06]  /*5010*/  BRA `(.L_x_38) ;  /* 0x0000000000207947 */ /* 0x000fec0003800000 */
.L_x_35:
[----:B------:R-:W-:-:S04]  /*5020*/  LOP3.LUT R0, R15, 0x80000000, R14, 0x48, !PT ;  /* 0x800000000f007812 */ /* 0x000fc800078e480e */
[----:B------:R-:W-:Y:S01]  /*5030*/  LOP3.LUT R0, R0, 0x7f800000, RZ, 0xfc, !PT ;  /* 0x7f80000000007812 */ /* 0x000fe200078efcff */
[----:B------:R-:W-:Y:S06]  /*5040*/  BRA `(.L_x_38) ;  /* 0x0000000000147947 */ /* 0x000fec0003800000 */
.L_x_34:
[----:B------:R-:W-:Y:S01]  /*5050*/  LOP3.LUT R0, R15, 0x80000000, R14, 0x48, !PT ;  /* 0x800000000f007812 */ /* 0x000fe200078e480e */
[----:B------:R-:W-:Y:S06]  /*5060*/  BRA `(.L_x_38) ;  /* 0x00000000000c7947 */ /* 0x000fec0003800000 */
.L_x_33:
[----:B------:R-:W0:Y:S01]  /*5070*/  MUFU.RSQ R0, -QNAN ;  /* 0xffc0000000007908 */ /* 0x000e220000001400 */
[----:B------:R-:W-:Y:S05]  /*5080*/  BRA `(.L_x_38) ;  /* 0x0000000000047947 */ /* 0x000fea0003800000 */
.L_x_32:
[----:B------:R-:W-:-:S07]  /*5090*/  FADD.FTZ R0, R0, R3 ;  /* 0x0000000300007221 */ /* 0x000fce0000010000 */
.L_x_38:
[----:B------:R-:W-:Y:S02]  /*50a0*/  IMAD.MOV.U32 R12, RZ, RZ, R4 ;  /* 0x000000ffff0c7224 */ /* 0x000fe400078e0004 */
[----:B------:R-:W-:-:S04]  /*50b0*/  IMAD.MOV.U32 R13, RZ, RZ, 0x0 ;  /* 0x00000000ff0d7424 */ /* 0x000fc800078e00ff */
[----:B0-----:R-:W-:Y:S05]  /*50c0*/  RET.REL.NODEC R12 `(_Z6markovPiP17curandStateXORWOWifS_S_S_S_S_S_S_S_S_S_S_S_S_S_S_S_) ;  /* 0xffffffac0ccc7950 */ /* 0x001fea0003c3ffff */
.L_x_39:
[----:B------:R-:W-:-:S00]  /*50d0*/  BRA `(.L_x_39) ;  /* 0xfffffffc00fc7947 */ /* 0x000fc0000383ffff */
[----:B------:R-:W-:-:S00]  /*50e0*/  NOP ;  /* 0x0000000000007918 */ /* 0x000fc00000000000 */
        /* <DEDUP_REMOVED lines=9> */
.L_x_78:


//--------------------- .text._Z21init_random_generatorP17curandStateXORWOW --------------------------
	.section	.text._Z21init_random_generatorP17curandStateXORWOW,"ax",@progbits
	.align	128
        .global         _Z21init_random_generatorP17curandStateXORWOW
        .type           _Z21init_random_generatorP17curandStateXORWOW,@function
        .size           _Z21init_random_generatorP17curandStateXORWOW,(.L_x_80 - _Z21init_random_generatorP17curandStateXORWOW)
        .other          _Z21init_random_generatorP17curandStateXORWOW,@"STO_CUDA_ENTRY STV_DEFAULT"
_Z21init_random_generatorP17curandStateXORWOW:
.text._Z21init_random_generatorP17curandStateXORWOW:
[----:B------:R-:W-:Y:S01]  /*0000*/  LDC R1, c[0x0][0x37c] ;  /* 0x0000df00ff017b82 */ /* 0x000fe20000000800 */
[----:B------:R-:W0:Y:S07]  /*0010*/  S2R R0, SR_TID.X ;  /* 0x0000000000007919 */ /* 0x000e2e0000002100 */
[----:B------:R-:W0:Y:S01]  /*0020*/  S2UR UR6, SR_CTAID.X ;  /* 0x00000000000679c3 */ /* 0x000e220000002500 */
[----:B------:R-:W1:Y:S01]  /*0030*/  LDCU.64 UR4, c[0x0][0x358] ;  /* 0x00006b00ff0477ac */ /* 0x000e620008000a00 */
[----:B------:R-:W-:Y:S01]  /*0040*/  IMAD.MOV.U32 R2, RZ, RZ, -0x521c20b8 ;  /* 0xade3df48ff027424 */ /* 0x000fe200078e00ff */
[----:B------:R-:W-:Y:S01]  /*0050*/  BSSY.RECONVERGENT B0, `(.L_x_40) ;  /* 0x00000df000007945 */ /* 0x000fe20003800200 */
[----:B------:R-:W-:-:S02]  /*0060*/  IMAD.MOV.U32 R3, RZ, RZ, -0x24b72fbb ;  /* 0xdb48d045ff037424 */ /* 0x000fc400078e00ff */
[----:B------:R-:W-:Y:S02]  /*0070*/  IMAD.MOV.U32 R4, RZ, RZ, -0x3988a92b ;  /* 0xc67756d5ff047424 */ /* 0x000fe400078e00ff */
[----:B------:R-:W0:Y:S01]  /*0080*/  LDC R13, c[0x0][0x360] ;  /* 0x0000d800ff0d7b82 */ /* 0x000e220000000800 */
[----:B------:R-:W-:Y:S02]  /*0090*/  IMAD.MOV.U32 R5, RZ, RZ, -0x75bd8fc ;  /* 0xf8a42704ff057424 */ /* 0x000fe400078e00ff */
[----:B------:R-:W-:Y:S02]  /*00a0*/  IMAD.MOV.U32 R8, RZ, RZ, -0x23270784 ;  /* 0xdcd8f87cff087424 */ /* 0x000fe400078e00ff */
[----:B------:R-:W-:-:S03]  /*00b0*/  IMAD.MOV.U32 R9, RZ, RZ, -0x2bbabdb7 ;  /* 0xd4454249ff097424 */ /* 0x000fc600078e00ff */
[----:B------:R-:W2:Y:S01]  /*00c0*/  LDC.64 R6, c[0x0][0x380] ;  /* 0x0000e000ff067b82 */ /* 0x000ea20000000a00 */
[----:B0-----:R-:W-:-:S05]  /*00d0*/  IMAD R13, R13, UR6, R0 ;  /* 0x000000060d0d7c24 */ /* 0x001fca000f8e0200 */
[C---:B------:R-:W-:Y:S01]  /*00e0*/  ISETP.NE.AND P0, PT, R13.reuse, RZ, PT ;  /* 0x000000ff0d00720c */ /* 0x040fe20003f05270 */
[----:B--2---:R-:W-:-:S05]  /*00f0*/  IMAD.WIDE R6, R13, 0x30, R6 ;  /* 0x000000300d067825 */ /* 0x004fca00078e0206 */
[----:B-1----:R0:W-:Y:S04]  /*0100*/  STG.E.64 desc[UR4][R6.64], R2 ;  /* 0x0000000206007986 */ /* 0x0021e8000c101b04 */
[----:B------:R0:W-:Y:S04]  /*0110*/  STG.E.64 desc[UR4][R6.64+0x8], R4 ;  /* 0x0000080406007986 */ /* 0x0001e8000c101b04 */
[----:B------:R0:W-:Y:S01]  /*0120*/  STG.E.64 desc[UR4][R6.64+0x10], R8 ;  /* 0x0000100806007986 */ /* 0x0001e2000c101b04 */
[----:B------:R-:W-:Y:S05]  /*0130*/  @!P0 BRA `(.L_x_41) ;  /* 0x0000000c00408947 */ /* 0x000fea0003800000 */
[----:B------:R-:W-:Y:S01]  /*0140*/  SHF.R.S32.HI R0, RZ, 0x1f, R13 ;  /* 0x0000001fff007819 */ /* 0x000fe2000001140d */
[----:B------:R-:W-:-:S07]  /*0150*/  IMAD.MOV.U32 R12, RZ, RZ, RZ ;  /* 0x000000ffff0c7224 */ /* 0x000fce00078e00ff */
.L_x_47:
[----:B0-----:R-:W-:Y:S01]  /*0160*/  LOP3.LUT R2, R13, 0x3, RZ, 0xc0, !PT ;  /* 0x000000030d027812 */ /* 0x001fe200078ec0ff */
[----:B------:R-:W-:Y:S03]  /*0170*/  BSSY.RECONVERGENT B1, `(.L_x_42) ;  /* 0x00000c6000017945 */ /* 0x000fe60003800200 */
[----:B------:R-:W-:-:S04]  /*0180*/  ISETP.NE.U32.AND P0, PT, R2, RZ, PT ;  /* 0x000000ff0200720c */ /* 0x000fc80003f05070 */
[----:B------:R-:W-:-:S13]  /*0190*/  ISETP.NE.AND.EX P0, PT, RZ, RZ, PT, P0 ;  /* 0x000000ffff00720c */ /* 0x000fda0003f05300 */
[----:B------:R-:W-:Y:S05]  /*01a0*/  @!P0 BRA `(.L_x_43) ;  /* 0x0000000c00088947 */ /* 0x000fea0003800000 */
[----:B------:R-:W0:Y:S01]  /*01b0*/  LDC.64 R8, c[0x4][RZ] ;  /* 0x01000000ff087b82 */ /* 0x000e220000000a00 */
[----:B------:R-:W-:Y:S02]  /*01c0*/  IMAD.MOV.U32 R14, RZ, RZ, RZ ;  /* 0x000000ffff0e7224 */ /* 0x000fe400078e00ff */
[----:B0-----:R-:W-:-:S07]  /*01d0*/  IMAD.WIDE.U32 R8, R12, 0xc80, R8 ;  /* 0x00000c800c087825 */ /* 0x001fce00078e0008 */
.L_x_46:
[----:B0-----:R-:W-:Y:S01]  /*01e0*/  IMAD.MOV.U32 R15, RZ, RZ, RZ ;  /* 0x000000ffff0f7224 */ /* 0x001fe200078e00ff */
[----:B------:R-:W-:Y:S01]  /*01f0*/  CS2R R2, SRZ ;  /* 0x0000000000027805 */ /* 0x000fe2000001ff00 */
[----:B------:R-:W-:Y:S01]  /*0200*/  IMAD.MOV.U32 R17, RZ, RZ, RZ ;  /* 0x000000ffff117224 */ /* 0x000fe200078e00ff */
[----:B------:R-:W-:-:S07]  /*0210*/  CS2R R4, SRZ ;  /* 0x0000000000047805 */ /* 0x000fce000001ff00 */
.L_x_45:
[----:B------:R-:W-:-:S05]  /*0220*/  IMAD.WIDE.U32 R10, R17, 0x4, R6 ;  /* 0x00000004110a7825 */ /* 0x000fca00078e0006 */
[----:B------:R0:W5:Y:S01]  /*0230*/  LDG.E R16, desc[UR4][R10.64+0x4] ;  /* 0x000004040a107981 */ /* 0x000162000c1e1900 */
[----:B------:R-:W-:-:S07]  /*0240*/  IMAD.MOV.U32 R19, RZ, RZ, RZ ;  /* 0x000000ffff137224 */ /* 0x000fce00078e00ff */
.L_x_44:
[----:B-----5:R-:W-:Y:S01]  /*0250*/  SHF.R.U32.HI R24, RZ, R19, R16 ;  /* 0x00000013ff187219 */ /* 0x020fe20000011610 */
[----:B0-----:R-:W-:-:S03]  /*0260*/  IMAD.SHL.U32 R10, R17, 0x20, RZ ;  /* 0x00000020110a7824 */ /* 0x001fc600078e00ff */
[----:B------:R-:W-:Y:S01]  /*0270*/  LOP3.LUT R11, R24, 0x1, RZ, 0xc0, !PT ;  /* 0x00000001180b7812 */ /* 0x000fe200078ec0ff */
[----:B------:R-:W-:-:S03]  /*0280*/  IMAD.IADD R10, R10, 0x1, R19 ;  /* 0x000000010a0a7824 */ /* 0x000fc600078e0213 */
[----:B------:R-:W-:Y:S01]  /*0290*/  ISETP.NE.U32.AND P0, PT, R11, 0x1, PT ;  /* 0x000000010b00780c */ /* 0x000fe20003f05070 */
[----:B------:R-:W-:-:S03]  /*02a0*/  IMAD R11, R10, 0x5, RZ ;  /* 0x000000050a0b7824 */ /* 0x000fc600078e02ff */
[----:B------:R-:W-:Y:S01]  /*02b0*/  R2P PR, R24, 0x7e ;  /* 0x0000007e18007804 */ /* 0x000fe20000000000 */
[----:B------:R-:W-:-:S08]  /*02c0*/  IMAD.WIDE.U32 R10, R11, 0x4, R8 ;  /* 0x000000040b0a7825 */ /* 0x000fd000078e0008 */
[----:B------:R-:W2:Y:S04]  /*02d0*/  @!P0 LDG.E R18, desc[UR4][R10.64] ;  /* 0x000000040a128981 */ /* 0x000ea8000c1e1900 */
[----:B------:R-:W3:Y:S04]  /*02e0*/  @!P0 LDG.E R20, desc[UR4][R10.64+0x10] ;  /* 0x000010040a148981 */ /* 0x000ee8000c1e1900 */
[----:B------:R-:W4:Y:S04]  /*02f0*/  @P1 LDG.E R22, desc[UR4][R10.64+0x14] ;  /* 0x000014040a161981 */ /* 0x000f28000c1e1900 */
[----:B------:R-:W4:Y:S04]  /*0300*/  @P2 LDG.E R26, desc[UR4][R10.64+0x28] ;  /* 0x000028040a1a2981 */ /* 0x000f28000c1e1900 */
[----:B------:R-:W4:Y:S04]  /*0310*/  @!P0 LDG.E R21, desc[UR4][R10.64+0x4] ;  /* 0x000004040a158981 */ /* 0x000f28000c1e1900 */
[----:B------:R-:W4:Y:S04]  /*0320*/  @!P0 LDG.E R23, desc[UR4][R10.64+0xc] ;  /* 0x00000c040a178981 */ /* 0x000f28000c1e1900 */
[----:B------:R-:W4:Y:S04]  /*0330*/  @P1 LDG.E R25, desc[UR4][R10.64+0x18] ;  /* 0x000018040a191981 */ /* 0x000f28000c1e1900 */
[----:B------:R-:W4:Y:S04]  /*0340*/  @P3 LDG.E R28, desc[UR4][R10.64+0x3c] ;  /* 0x00003c040a1c3981 */ /* 0x000f28000c1e1900 */
[----:B------:R-:W4:Y:S01]  /*0350*/  @P6 LDG.E R27, desc[UR4][R10.64+0x7c] ;  /* 0x00007c040a1b6981 */ /* 0x000f22000c1e1900 */
[----:B--2---:R-:W-:-:S03]  /*0360*/  @!P0 LOP3.LUT R15, R15, R18, RZ, 0x3c, !PT ;  /* 0x000000120f0f8212 */ /* 0x004fc600078e3cff */
[----:B------:R-:W2:Y:S01]  /*0370*/  @!P0 LDG.E R18, desc[UR4][R10.64+0x8] ;  /* 0x000008040a128981 */ /* 0x000ea2000c1e1900 */
[----:B---3--:R-:W-:-:S03]  /*0380*/  @!P0 LOP3.LUT R3, R3, R20, RZ, 0x3c, !PT ;  /* 0x0000001403038212 */ /* 0x008fc600078e3cff */
[----:B------:R-:W3:Y:S01]  /*0390*/  @P1 LDG.E R20, desc[UR4][R10.64+0x24] ;  /* 0x000024040a141981 */ /* 0x000ee2000c1e1900 */
[----:B----4-:R-:W-:-:S03]  /*03a0*/  @P1 LOP3.LUT R15, R15, R22, RZ, 0x3c, !PT ;  /* 0x000000160f0f1212 */ /* 0x010fc600078e3cff */
[----:B------:R-:W4:Y:S01]  /*03b0*/  @P2 LDG.E R22, desc[UR4][R10.64+0x38] ;  /* 0x000038040a162981 */ /* 0x000f22000c1e1900 */
[----:B------:R-:W-:-:S03]  /*03c0*/  @P2 LOP3.LUT R15, R15, R26, RZ, 0x3c, !PT ;  /* 0x0000001a0f0f2212 */ /* 0x000fc600078e3cff */
[----:B------:R-:W4:Y:S01]  /*03d0*/  @P4 LDG.E R26, desc[UR4][R10.64+0x50] ;  /* 0x000050040a1a4981 */ /* 0x000f22000c1e1900 */
[----:B------:R-:W-:-:S03]  /*03e0*/  @!P0 LOP3.LUT R4, R4, R21, RZ, 0x3c, !PT ;  /* 0x0000001504048212 */ /* 0x000fc600078e3cff */
[----:B------:R-:W4:Y:S01]  /*03f0*/  @P1 LDG.E R21, desc[UR4][R10.64+0x20] ;  /* 0x000020040a151981 */ /* 0x000f22000c1e1900 */
[----:B------:R-:W-:-:S03]  /*0400*/  @!P0 LOP3.LUT R2, R2, R23, RZ, 0x3c, !PT ;  /* 0x0000001702028212 */ /* 0x000fc600078e3cff */
[----:B------:R-:W4:Y:S01]  /*0410*/  @P2 LDG.E R23, desc[UR4][R10.64+0x2c] ;  /* 0x00002c040a172981 */ /* 0x000f22000c1e1900 */
[----:B------:R-:W-:-:S03]  /*0420*/  @P1 LOP3.LUT R4, R4, R25, RZ, 0x3c, !PT ;  /* 0x0000001904041212 */ /* 0x000fc600078e3cff */
[----:B------:R-:W4:Y:S01]  /*0430*/  @P2 LDG.E R25, desc[UR4][R10.64+0x34] ;  /* 0x000034040a192981 */ /* 0x000f22000c1e1900 */
[----:B--2---:R-:W-:-:S03]  /*0440*/  @!P0 LOP3.LUT R5, R5, R18, RZ, 0x3c, !PT ;  /* 0x0000001205058212 */ /* 0x004fc600078e3cff */
[----:B------:R-:W2:Y:S01]  /*0450*/  @P1 LDG.E R18, desc[UR4][R10.64+0x1c] ;  /* 0x00001c040a121981 */ /* 0x000ea2000c1e1900 */
[----:B---3--:R-:W-:-:S03]  /*0460*/  @P1 LOP3.LUT R3, R3, R20, RZ, 0x3c, !PT ;  /* 0x0000001403031212 */ /* 0x008fc600078e3cff */
[----:B------:R-:W3:Y:S01]  /*0470*/  @P2 LDG.E R20, desc[UR4][R10.64+0x30] ;  /* 0x000030040a142981 */ /* 0x000ee2000c1e1900 */
[----:B----4-:R-:W-:-:S03]  /*0480*/  @P2 LOP3.LUT R3, R3, R22, RZ, 0x3c, !PT ;  /* 0x0000001603032212 */ /* 0x010fc600078e3cff */
[----:B------:R-:W4:Y:S01]  /*0490*/  @P3 LDG.E R22, desc[UR4][R10.64+0x4c] ;  /* 0x00004c040a163981 */ /* 0x000f22000c1e1900 */
[----:B------:R-:W-:-:S04]  /*04a0*/  @P3 LOP3.LUT R15, R15, R28, RZ, 0x3c, !PT ;  /* 0x0000001c0f0f3212 */ /* 0x000fc800078e3cff */
[----:B------:R-:W-:Y:S02]  /*04b0*/  @P4 LOP3.LUT R15, R15, R26, RZ, 0x3c, !PT ;  /* 0x0000001a0f0f4212 */ /* 0x000fe400078e3cff */
[----:B------:R-:W-:Y:S01]  /*04c0*/  @P1 LOP3.LUT R2, R2, R21, RZ, 0x3c, !PT ;  /* 0x0000001502021212 */ /* 0x000fe200078e3cff */
[----:B------:R-:W4:Y:S04]  /*04d0*/  @P5 LDG.E R26, desc[UR4][R10.64+0x64] ;  /* 0x000064040a1a5981 */ /* 0x000f28000c1e1900 */
[----:B------:R-:W4:Y:S01]  /*04e0*/  @P3 LDG.E R21, desc[UR4][R10.64+0x40] ;  /* 0x000040040a153981 */ /* 0x000f22000c1e1900 */
[----:B------:R-:W-:Y:S02]  /*04f0*/  @P2 LOP3.LUT R4, R4, R23, RZ, 0x3c, !PT ;  /* 0x0000001704042212 */ /* 0x000fe400078e3cff */
[----:B------:R-:W-:Y:S01]  /*0500*/  @P2 LOP3.LUT R2, R2, R25, RZ, 0x3c, !PT ;  /* 0x0000001902022212 */ /* 0x000fe200078e3cff */
[----:B------:R-:W4:Y:S04]  /*0510*/  @P3 LDG.E R23, desc[UR4][R10.64+0x48] ;  /* 0x000048040a173981 */ /* 0x000f28000c1e1900 */
[----:B------:R-:W4:Y:S01]  /*0520*/  @P4 LDG.E R25, desc[UR4][R10.64+0x54] ;  /* 0x000054040a194981 */ /* 0x000f22000c1e1900 */
[----:B--2---:R-:W-:-:S03]  /*0530*/  @P1 LOP3.LUT R5, R5, R18, RZ, 0x3c, !PT ;  /* 0x0000001205051212 */ /* 0x004fc600078e3cff */
[----:B------:R-:W2:Y:S01]  /*0540*/  @P3 LDG.E R18, desc[UR4][R10.64+0x44] ;  /* 0x000044040a123981 */ /* 0x000ea2000c1e1900 */
[----:B---3--:R-:W-:-:S03]  /*0550*/  @P2 LOP3.LUT R5, R5, R20, RZ, 0x3c, !PT ;  /* 0x0000001405052212 */ /* 0x008fc600078e3cff */
[----:B------:R-:W3:Y:S01]  /*0560*/  @P4 LDG.E R20, desc[UR4][R10.64+0x58] ;  /* 0x000058040a144981 */ /* 0x000ee2000c1e1900 */
[----:B----4-:R-:W-:-:S03]  /*0570*/  @P3 LOP3.LUT R3, R3, R22, RZ, 0x3c, !PT ;  /* 0x0000001603033212 */ /* 0x010fc600078e3cff */
[----:B------:R-:W4:Y:S01]  /*0580*/  @P4 LDG.E R22, desc[UR4][R10.64+0x60] ;  /* 0x000060040a164981 */ /* 0x000f22000c1e1900 */
[----:B------:R-:W-:Y:S02]  /*0590*/  LOP3.LUT P0, RZ, R24, 0x80, RZ, 0xc0, !PT ;  /* 0x0000008018ff7812 */ /* 0x000fe4000780c0ff */
[----:B------:R-:W-:Y:S02]  /*05a0*/  @P5 LOP3.LUT R15, R15, R26, RZ, 0x3c, !PT ;  /* 0x0000001a0f0f5212 */ /* 0x000fe400078e3cff */
[----:B------:R-:W4:Y:S01]  /*05b0*/  @P6 LDG.E R26, desc[UR4][R10.64+0x78] ;  /* 0x000078040a1a6981 */ /* 0x000f22000c1e1900 */
[----:B------:R-:W-:-:S03]  /*05c0*/  @P3 LOP3.LUT R4, R4, R21, RZ, 0x3c, !PT ;  /* 0x0000001504043212 */ /* 0x000fc600078e3cff */
[----:B------:R-:W4:Y:S01]  /*05d0*/  @P4 LDG.E R21, desc[UR4][R10.64+0x5c] ;  /* 0x00005c040a154981 */ /* 0x000f22000c1e1900 */
[----:B------:R-:W-:-:S03]  /*05e0*/  @P3 LOP3.LUT R2, R2, R23, RZ, 0x3c, !PT ;  /* 0x0000001702023212 */ /* 0x000fc600078e3cff */
[----:B------:R-:W4:Y:S01]  /*05f0*/  @P5 LDG.E R23, desc[UR4][R10.64+0x68] ;  /* 0x000068040a175981 */ /* 0x000f22000c1e1900 */
[----:B------:R-:W-:-:S03]  /*0600*/  @P4 LOP3.LUT R4, R4, R25, RZ, 0x3c, !PT ;  /* 0x0000001904044212 */ /* 0x000fc600078e3cff */
[----:B------:R-:W4:Y:S01]  /*0610*/  @P5 LDG.E R25, desc[UR4][R10.64+0x70] ;  /* 0x000070040a195981 */ /* 0x000f22000c1e1900 */
[----:B--2---:R-:W-:-:S03]  /*0620*/  @P3 LOP3.LUT R5, R5, R18, RZ, 0x3c, !PT ;  /* 0x0000001205053212 */ /* 0x004fc600078e3cff */
[----:B------:R-:W2:Y:S01]  /*0630*/  @P5 LDG.E R18, desc[UR4][R10.64+0x6c] ;  /* 0x00006c040a125981 */ /* 0x000ea2000c1e1900 */
[----:B---3--:R-:W-:-:S03]  /*0640*/  @P4 LOP3.LUT R5, R5, R20, RZ, 0x3c, !PT ;  /* 0x0000001405054212 */ /* 0x008fc600078e3cff */
[----:B------:R-:W3:Y:S01]  /*0650*/  @P5 LDG.E R20, desc[UR4][R10.64+0x74] ;  /* 0x000074040a145981 */ /* 0x000ee2000c1e1900 */
[----:B----4-:R-:W-:-:S03]  /*0660*/  @P4 LOP3.LUT R3, R3, R22, RZ, 0x3c, !PT ;  /* 0x0000001603034212 */ /* 0x010fc600078e3cff */
[----:B------:R-:W4:Y:S01]  /*0670*/  @P0 LDG.E R22, desc[UR4][R10.64+0x8c] ;  /* 0x00008c040a160981 */ /* 0x000f22000c1e1900 */
[----:B------:R-:W-:-:S03]  /*0680*/  @P6 LOP3.LUT R15, R15, R26, RZ, 0x3c, !PT ;  /* 0x0000001a0f0f6212 */ /* 0x000fc600078e3cff */
        /* <DEDUP_REMOVED lines=13> */
[----:B------:R-:W-:Y:S02]  /*0760*/  @P6 LOP3.LUT R4, R4, R27, RZ, 0x3c, !PT ;  /* 0x0000001b04046212 */ /* 0x000fe400078e3cff */
[----:B------:R-:W-:Y:S02]  /*0770*/  @P6 LOP3.LUT R2, R2, R21, RZ, 0x3c, !PT ;  /* 0x0000001502026212 */ /* 0x000fe400078e3cff */
[----:B------:R-:W-:Y:S02]  /*0780*/  @P0 LOP3.LUT R4, R4, R23, RZ, 0x3c, !PT ;  /* 0x0000001704040212 */ /* 0x000fe400078e3cff */
[----:B------:R-:W-:Y:S02]  /*0790*/  @P0 LOP3.LUT R2, R2, R25, RZ, 0x3c, !PT ;  /* 0x0000001902020212 */ /* 0x000fe400078e3cff */
[----:B--2---:R-:W-:Y:S02]  /*07a0*/  @P6 LOP3.LUT R5, R5, R18, RZ, 0x3c, !PT ;  /* 0x0000001205056212 */ /* 0x004fe400078e3cff */
[----:B---3--:R-:W-:-:S02]  /*07b0*/  @P6 LOP3.LUT R3, R3, R20, RZ, 0x3c, !PT ;  /* 0x0000001403036212 */ /* 0x008fc400078e3cff */
[----:B----4-:R-:W-:Y:S02]  /*07c0*/  @P0 LOP3.LUT R5, R5, R22, RZ, 0x3c, !PT ;  /* 0x0000001605050212 */ /* 0x010fe400078e3cff */
[----:B------:R-:W-:Y:S02]  /*07d0*/  @P0 LOP3.LUT R3, R3, R26, RZ, 0x3c, !PT ;  /* 0x0000001a03030212 */ /* 0x000fe400078e3cff */
[----:B------:R-:W-:-:S13]  /*07e0*/  R2P PR, R24.B1, 0x7f ;  /* 0x0000007f18007804 */ /* 0x000fda0000001000 */
[----:B------:R-:W2:Y:S04]  /*07f0*/  @P0 LDG.E R18, desc[UR4][R10.64+0xa0] ;  /* 0x0000a0040a120981 */ /* 0x000ea8000c1e1900 */
[----:B------:R-:W3:Y:S04]  /*0800*/  @P1 LDG.E R22, desc[UR4][R10.64+0xb4] ;  /* 0x0000b4040a161981 */ /* 0x000ee8000c1e1900 */
[----:B------:R-:W4:Y:S04]  /*0810*/  @P2 LDG.E R26, desc[UR4][R10.64+0xc8] ;  /* 0x0000c8040a1a2981 */ /* 0x000f28000c1e1900 */
[----:B------:R-:W4:Y:S04]  /*0820*/  @P3 LDG.E R28, desc[UR4][R10.64+0xdc] ;  /* 0x0000dc040a1c3981 */ /* 0x000f28000c1e1900 */
[----:B------:R-:W4:Y:S04]  /*0830*/  @P0 LDG.E R23, desc[UR4][R10.64+0xa4] ;  /* 0x0000a4040a170981 */ /* 0x000f28000c1e1900 */
[----:B------:R-:W4:Y:S04]  /*0840*/  @P0 LDG.E R20, desc[UR4][R10.64+0xa8] ;  /* 0x0000a8040a140981 */ /* 0x000f28000c1e1900 */
[----:B------:R-:W4:Y:S04]  /*0850*/  @P4 LDG.E R25, desc[UR4][R10.64+0xf0] ;  /* 0x0000f0040a194981 */ /* 0x000f28000c1e1900 */
        /* <DEDUP_REMOVED lines=21> */
[----:B------:R-:W-:Y:S02]  /*09b0*/  LOP3.LUT P0, RZ, R24, 0x8000, RZ, 0xc0, !PT ;  /* 0x0000800018ff7812 */ /* 0x000fe4000780c0ff */
[----:B----4-:R-:W-:Y:S01]  /*09c0*/  @P5 LOP3.LUT R15, R15, R26, RZ, 0x3c, !PT ;  /* 0x0000001a0f0f5212 */ /* 0x010fe200078e3cff */
[----:B------:R-:W4:Y:S04]  /*09d0*/  @P3 LDG.E R24, desc[UR4][R10.64+0xe4] ;  /* 0x0000e4040a183981 */ /* 0x000f28000c1e1900 */
[----:B------:R-:W2:Y:S01]  /*09e0*/  @P6 LDG.E R26, desc[UR4][R10.64+0x118] ;  /* 0x000118040a1a6981 */ /* 0x000ea2000c1e1900 */
        /* <DEDUP_REMOVED lines=8> */
[----:B---3--:R-:W-:-:S03]  /*0a70*/  @P2 LOP3.LUT R3, R3, R22, RZ, 0x3c, !PT ;  /* 0x0000001603032212 */ /* 0x008fc600078e3cff */
[----:B------:R-:W3:Y:S01]  /*0a80*/  @P4 LDG.E R22, desc[UR4][R10.64+0x100] ;  /* 0x000100040a164981 */ /* 0x000ee2000c1e1900 */
[----:B--2---:R-:W-:-:S03]  /*0a90*/  @P6 LOP3.LUT R15, R15, R26, RZ, 0x3c, !PT ;  /* 0x0000001a0f0f6212 */ /* 0x004fc600078e3cff */
[----:B------:R-:W2:Y:S01]  /*0aa0*/  @P0 LDG.E R26, desc[UR4][R10.64+0x12c] ;  /* 0x00012c040a1a0981 */ /* 0x000ea2000c1e1900 */
[----:B----4-:R-:W-:-:S03]  /*0ab0*/  @P2 LOP3.LUT R2, R2, R23, RZ, 0x3c, !PT ;  /* 0x0000001702022212 */ /* 0x010fc600078e3cff */
[----:B------:R-:W4:Y:S01]  /*0ac0*/  @P4 LDG.E R23, desc[UR4][R10.64+0xfc] ;  /* 0x0000fc040a174981 */ /* 0x000f22000c1e1900 */
[----:B------:R-:W-:-:S03]  /*0ad0*/  @P2 LOP3.LUT R5, R5, R20, RZ, 0x3c, !PT ;  /* 0x0000001405052212 */ /* 0x000fc600078e3cff */
[----:B------:R-:W4:Y:S01]  /*0ae0*/  @P4 LDG.E R20, desc[UR4][R10.64+0xf8] ;  /* 0x0000f8040a144981 */ /* 0x000f22000c1e1900 */
[----:B------:R-:W-:Y:S02]  /*0af0*/  @P3 LOP3.LUT R2, R2, R27, RZ, 0x3c, !PT ;  /* 0x0000001b02023212 */ /* 0x000fe400078e3cff */
[----:B------:R-:W-:Y:S01]  /*0b00*/  @P3 LOP3.LUT R4, R4, R25, RZ, 0x3c, !PT ;  /* 0x0000001904043212 */ /* 0x000fe200078e3cff */
[----:B------:R-:W4:Y:S01]  /*0b10*/  @P5 LDG.E R27, desc[UR4][R10.64+0x110] ;  /* 0x000110040a1b5981 */ /* 0x000f22000c1e1900 */
[----:B------:R-:W-:-:S03]  /*0b20*/  @P3 LOP3.LUT R5, R5, R24, RZ, 0x3c, !PT ;  /* 0x0000001805053212 */ /* 0x000fc600078e3cff */
[----:B------:R-:W4:Y:S04]  /*0b30*/  @P5 LDG.E R25, desc[UR4][R10.64+0x108] ;  /* 0x000108040a195981 */ /* 0x000f28000c1e1900 */
        /* <DEDUP_REMOVED lines=19> */
[----:B------:R-:W-:-:S05]  /*0c70*/  VIADD R19, R19, 0x10 ;  /* 0x0000001013137836 */ /* 0x000fca0000000000 */
[----:B------:R-:W-:Y:S02]  /*0c80*/  ISETP.NE.AND P1, PT, R19, 0x20, PT ;  /* 0x000000201300780c */ /* 0x000fe40003f25270 */
[----:B------:R-:W-:Y:S02]  /*0c90*/  @P5 LOP3.LUT R3, R3, R18, RZ, 0x3c, !PT ;  /* 0x0000001203035212 */ /* 0x000fe400078e3cff */
[----:B------:R-:W-:Y:S02]  /*0ca0*/  @P6 LOP3.LUT R4, R4, R21, RZ, 0x3c, !PT ;  /* 0x0000001504046212 */ /* 0x000fe400078e3cff */
[----:B---3--:R-:W-:-:S04]  /*0cb0*/  @P6 LOP3.LUT R3, R3, R22, RZ, 0x3c, !PT ;  /* 0x0000001603036212 */ /* 0x008fc800078e3cff */
[----:B--2---:R-:W-:Y:S02]  /*0cc0*/  @P0 LOP3.LUT R3, R3, R26, RZ, 0x3c, !PT ;  /* 0x0000001a03030212 */ /* 0x004fe400078e3cff */
[----:B----4-:R-:W-:Y:S02]  /*0cd0*/  @P6 LOP3.LUT R2, R2, R23, RZ, 0x3c, !PT ;  /* 0x0000001702026212 */ /* 0x010fe400078e3cff */
[----:B------:R-:W-:Y:S02]  /*0ce0*/  @P6 LOP3.LUT R5, R5, R20, RZ, 0x3c, !PT ;  /* 0x0000001405056212 */ /* 0x000fe400078e3cff */
[----:B------:R-:W-:Y:S02]  /*0cf0*/  @P0 LOP3.LUT R2, R2, R27, RZ, 0x3c, !PT ;  /* 0x0000001b02020212 */ /* 0x000fe400078e3cff */
[----:B------:R-:W-:Y:S02]  /*0d00*/  @P0 LOP3.LUT R4, R4, R25, RZ, 0x3c, !PT ;  /* 0x0000001904040212 */ /* 0x000fe400078e3cff */
[----:B------:R-:W-:Y:S01]  /*0d10*/  @P0 LOP3.LUT R5, R5, R24, RZ, 0x3c, !PT ;  /* 0x0000001805050212 */ /* 0x000fe200078e3cff */
[----:B------:R-:W-:Y:S06]  /*0d20*/  @P1 BRA `(.L_x_44) ;  /* 0xfffffff400481947 */ /* 0x000fec000383ffff */
[----:B------:R-:W-:-:S05]  /*0d30*/  VIADD R17, R17, 0x1 ;  /* 0x0000000111117836 */ /* 0x000fca0000000000 */
[----:B------:R-:W-:-:S13]  /*0d40*/  ISETP.NE.AND P0, PT, R17, 0x5, PT ;  /* 0x000000051100780c */ /* 0x000fda0003f05270 */
[----:B------:R-:W-:Y:S05]  /*0d50*/  @P0 BRA `(.L_x_45) ;  /* 0xfffffff400300947 */ /* 0x000fea000383ffff */
[----:B------:R0:W-:Y:S01]  /*0d60*/  STG.E.64 desc[UR4][R6.64+0x8], R4 ;  /* 0x0000080406007986 */ /* 0x0001e2000c101b04 */
[----:B------:R-:W-:Y:S01]  /*0d70*/  VIADD R14, R14, 0x1 ;  /* 0x000000010e0e7836 */ /* 0x000fe20000000000 */
[----:B------:R-:W-:Y:S02]  /*0d80*/  LOP3.LUT R11, R13, 0x3, RZ, 0xc0, !PT ;  /* 0x000000030d0b7812 */ /* 0x000fe400078ec0ff */
[----:B------:R0:W-:Y:S02]  /*0d90*/  STG.E.64 desc[UR4][R6.64+0x10], R2 ;  /* 0x0000100206007986 */ /* 0x0001e4000c101b04 */
[----:B------:R-:W-:Y:S02]  /*0da0*/  ISETP.GE.U32.AND P0, PT, R14, R11, PT ;  /* 0x0000000b0e00720c */ /* 0x000fe40003f06070 */
[----:B------:R0:W-:Y:S11]  /*0db0*/  STG.E desc[UR4][R6.64+0x4], R15 ;  /* 0x0000040f06007986 */ /* 0x0001f6000c101904 */
[----:B------:R-:W-:Y:S05]  /*0dc0*/  @!P0 BRA `(.L_x_46) ;  /* 0xfffffff400048947 */ /* 0x000fea000383ffff */
.L_x_43:
[----:B------:R-:W-:Y:S05]  /*0dd0*/  BSYNC.RECONVERGENT B1 ;  /* 0x0000000000017941 */ /* 0x000fea0003800200 */
.L_x_42:
[C---:B------:R-:W-:Y:S01]  /*0de0*/  ISETP.GT.U32.AND P0, PT, R13.reuse, 0x3, PT ;  /* 0x000000030d00780c */ /* 0x040fe20003f04070 */
[----:B------:R-:W-:Y:S01]  /*0df0*/  VIADD R12, R12, 0x1 ;  /* 0x000000010c0c7836 */ /* 0x000fe20000000000 */
[--C-:B------:R-:W-:Y:S02]  /*0e00*/  SHF.R.U64 R13, R13, 0x2, R0.reuse ;  /* 0x000000020d0d7819 */ /* 0x100fe40000001200 */
[----:B------:R-:W-:Y:S02]  /*0e10*/  ISETP.GT.U32.AND.EX P0, PT, R0, RZ, PT, P0 ;  /* 0x000000ff0000720c */ /* 0x000fe40003f04100 */
[----:B------:R-:W-:-:S11]  /*0e20*/  SHF.R.U32.HI R0, RZ, 0x2, R0 ;  /* 0x00000002ff007819 */ /* 0x000fd60000011600 */
[----:B------:R-:W-:Y:S05]  /*0e30*/  @P0 BRA `(.L_x_47) ;  /* 0xfffffff000c80947 */ /* 0x000fea000383ffff */
.L_x_41:
[----:B------:R-:W-:Y:S05]  /*0e40*/  BSYNC.RECONVERGENT B0 ;  /* 0x0000000000007941 */ /* 0x000fea0003800200 */
.L_x_40:
[----:B------:R-:W-:Y:S04]  /*0e50*/  STG.E.64 desc[UR4][R6.64+0x18], RZ ;  /* 0x000018ff06007986 */ /* 0x000fe8000c101b04 */
[----:B------:R-:W-:Y:S04]  /*0e60*/  STG.E desc[UR4][R6.64+0x20], RZ ;  /* 0x000020ff06007986 */ /* 0x000fe8000c101904 */
[----:B------:R-:W-:Y:S01]  /*0e70*/  STG.E.64 desc[UR4][R6.64+0x28], RZ ;  /* 0x000028ff06007986 */ /* 0x000fe2000c101b04 */
[----:B------:R-:W-:Y:S05]  /*0e80*/  EXIT ;  /* 0x000000000000794d */ /* 0x000fea0003800000 */
.L_x_48:
        /* <DEDUP_REMOVED lines=15> */
.L_x_80:


//--------------------- .nv.global.init           --------------------------
	.section	.nv.global.init,"aw",@progbits
	.align	4
.nv.global.init:
	.type		mrg32k3aM1SubSeq,@object
	.size		mrg32k3aM1SubSeq,(mrg32k3aM2SubSeq - mrg32k3aM1SubSeq)
mrg32k3aM1SubSeq:
        /*0000*/ 	.byte	0x0b, 0xcc, 0xee, 0x04, 0x73, 0x29, 0x8b, 0x6f, 0xf6, 0x53, 0x03, 0xf6, 0x23, 0xf6, 0xea, 0xda
        /* <DEDUP_REMOVED lines=125> */
	.type		mrg32k3aM2SubSeq,@object
	.size		mrg32k3aM2SubSeq,(mrg32k3aM1 - mrg32k3aM2SubSeq)
mrg32k3aM2SubSeq:
        /* <DEDUP_REMOVED lines=126> */
	.type		mrg32k3aM1,@object
	.size		mrg32k3aM1,(mrg32k3aM1Seq - mrg32k3aM1)
mrg32k3aM1:
        /* <DEDUP_REMOVED lines=144> */
	.type		mrg32k3aM1Seq,@object
	.size		mrg32k3aM1Seq,(mrg32k3aM2 - mrg32k3aM1Seq)
mrg32k3aM1Seq:
        /* <DEDUP_REMOVED lines=144> */
	.type		mrg32k3aM2,@object
	.size		mrg32k3aM2,(mrg32k3aM2Seq - mrg32k3aM2)
mrg32k3aM2:
        /* <DEDUP_REMOVED lines=144> */
	.type		mrg32k3aM2Seq,@object
	.size		mrg32k3aM2Seq,(precalc_xorwow_matrix - mrg32k3aM2Seq)
mrg32k3aM2Seq:
        /* <DEDUP_REMOVED lines=144> */
	.type		precalc_xorwow_matrix,@object
	.size		precalc_xorwow_matrix,(precalc_xorwow_offset_matrix - precalc_xorwow_matrix)
precalc_xorwow_matrix:
        /* <DEDUP_REMOVED lines=6400> */
	.type		precalc_xorwow_offset_matrix,@object
	.size		precalc_xorwow_offset_matrix,(.L_1 - precalc_xorwow_offset_matrix)
precalc_xorwow_offset_matrix:
        /* <DEDUP_REMOVED lines=6400> */
.L_1:


//--------------------- .nv.shared._Z6markovPiP17curandStateXORWOWifS_S_S_S_S_S_S_S_S_S_S_S_S_S_S_S_ --------------------------
	.section	.nv.shared._Z6markovPiP17curandStateXORWOWifS_S_S_S_S_S_S_S_S_S_S_S_S_S_S_S_,"aw",@nobits
	.sectionflags	@""
	.align	4
.nv.shared._Z6markovPiP17curandStateXORWOWifS_S_S_S_S_S_S_S_S_S_S_S_S_S_S_S_:
	.zero		1348


//--------------------- .nv.shared.reserved.0     --------------------------
	.section	.nv.shared.reserved.0,"aw",@nobits
	.weak		__nv_reservedSMEM_offset_0_alias
	.size		__nv_reservedSMEM_offset_0_alias, 0, 64
	.other		__nv_reservedSMEM_offset_0_alias,@"STO_CUDA_RESERVED_SHARED STV_DEFAULT"
__nv_reservedSMEM_offset_0_alias:
	.zero		0
	.zero		64


//--------------------- .nv.constant0._Z6markovPiP17curandStateXORWOWifS_S_S_S_S_S_S_S_S_S_S_S_S_S_S_S_ --------------------------
	.section	.nv.constant0._Z6markovPiP17curandStateXORWOWifS_S_S_S_S_S_S_S_S_S_S_S_S_S_S_S_,"a",@progbits
	.sectionflags	@""
	.align	4
.nv.constant0._Z6markovPiP17curandStateXORWOWifS_S_S_S_S_S_S_S_S_S_S_S_S_S_S_S_:
	.zero		1048


//--------------------- .nv.constant0._Z21init_random_generatorP17curandStateXORWOW --------------------------
	.section	.nv.constant0._Z21init_random_generatorP17curandStateXORWOW,"a",@progbits
	.sectionflags	@""
	.align	4
.nv.constant0._Z21init_random_generatorP17curandStateXORWOW:
	.zero		904


//--------------------- SYMBOLS --------------------------

	.type		.nv.reservedSmem.offset0,@object
	.size		.nv.reservedSmem.offset0,0x4
	.type		.nv.reservedSmem.cap,@object
	.size		.nv.reservedSmem.cap,0x4
